	.headerflags	@"EF_CUDA_TEXMODE_UNIFIED EF_CUDA_64BIT_ADDRESS EF_CUDA_SM89 EF_CUDA_VIRTUAL_SM(EF_CUDA_SM89)"
	.elftype	@"ET_EXEC"


//--------------------- .nv.info                  --------------------------
	.section	.nv.info,"",@"SHT_CUDA_INFO"
	.align	4


	//----- nvinfo : EIATTR_REGCOUNT
	.align		4
        /*0000*/ 	.byte	0x04, 0x2f
        /*0002*/ 	.short	(.L_1 - .L_0)
	.align		4
.L_0:
        /*0004*/ 	.word	index@(triton__0d1d2d3d4d5d6d7d8d910de)
        /*0008*/ 	.word	0x00000030


	//----- nvinfo : EIATTR_MAX_STACK_SIZE
	.align		4
.L_1:
        /*000c*/ 	.byte	0x04, 0x23
        /*000e*/ 	.short	(.L_3 - .L_2)
	.align		4
.L_2:
        /*0010*/ 	.word	index@(triton__0d1d2d3d4d5d6d7d8d910de)
        /*0014*/ 	.word	0x00000000


	//----- nvinfo : EIATTR_MIN_STACK_SIZE
	.align		4
.L_3:
        /*0018*/ 	.byte	0x04, 0x12
        /*001a*/ 	.short	(.L_5 - .L_4)
	.align		4
.L_4:
        /*001c*/ 	.word	index@(triton__0d1d2d3d4d5d6d7d8d910de)
        /*0020*/ 	.word	0x00000000


	//----- nvinfo : EIATTR_FRAME_SIZE
	.align		4
.L_5:
        /*0024*/ 	.byte	0x04, 0x11
        /*0026*/ 	.short	(.L_7 - .L_6)
	.align		4
.L_6:
        /*0028*/ 	.word	index@(triton__0d1d2d3d4d5d6d7d8d910de)
        /*002c*/ 	.word	0x00000000
.L_7:


//--------------------- .nv.info.triton__0d1d2d3d4d5d6d7d8d910de --------------------------
	.section	.nv.info.triton__0d1d2d3d4d5d6d7d8d910de,"",@"SHT_CUDA_INFO"
	.align	4


	//----- nvinfo : EIATTR_CUDA_API_VERSION
	.align		4
        /*0000*/ 	.byte	0x04, 0x37
        /*0002*/ 	.short	(.L_9 - .L_8)
.L_8:
        /*0004*/ 	.word	0x0000007b


	//----- nvinfo : EIATTR_PARAM_CBANK
	.align		4
.L_9:
        /*0008*/ 	.byte	0x04, 0x0a
        /*000a*/ 	.short	(.L_11 - .L_10)
	.align		4
.L_10:
        /*000c*/ 	.word	index@(.nv.constant0.triton__0d1d2d3d4d5d6d7d8d910de)
        /*0010*/ 	.short	0x0160
        /*0012*/ 	.short	0x0050


	//----- nvinfo : EIATTR_CBANK_PARAM_SIZE
	.align		4
.L_11:
        /*0014*/ 	.byte	0x03, 0x19
        /*0016*/ 	.short	0x0050


	//----- nvinfo : EIATTR_KPARAM_INFO
	.align		4
        /*0018*/ 	.byte	0x04, 0x17
        /*001a*/ 	.short	(.L_13 - .L_12)
.L_12:
        /*001c*/ 	.word	0x00000000
        /*0020*/ 	.short	0x000a
        /*0022*/ 	.short	0x004c
        /*0024*/ 	.byte	0x00, 0xf0, 0x11, 0x00


	//----- nvinfo : EIATTR_KPARAM_INFO
	.align		4
.L_13:
        /*0028*/ 	.byte	0x04, 0x17
        /*002a*/ 	.short	(.L_15 - .L_14)
.L_14:
        /*002c*/ 	.word	0x00000000
        /*0030*/ 	.short	0x0009
        /*0032*/ 	.short	0x0048
        /*0034*/ 	.byte	0x00, 0xf0, 0x11, 0x00


	//----- nvinfo : EIATTR_KPARAM_INFO
	.align		4
.L_15:
        /*0038*/ 	.byte	0x04, 0x17
        /*003a*/ 	.short	(.L_17 - .L_16)
.L_16:
        /*003c*/ 	.word	0x00000000
        /*0040*/ 	.short	0x0008
        /*0042*/ 	.short	0x0040
        /*0044*/ 	.byte	0x00, 0xf0, 0x21, 0x00


	//----- nvinfo : EIATTR_KPARAM_INFO
	.align		4
.L_17:
        /*0048*/ 	.byte	0x04, 0x17
        /*004a*/ 	.short	(.L_19 - .L_18)
.L_18:
        /*004c*/ 	.word	0x00000000
        /*0050*/ 	.short	0x0007
        /*0052*/ 	.short	0x0038
        /*0054*/ 	.byte	0x00, 0xf0, 0x21, 0x00


	//----- nvinfo : EIATTR_KPARAM_INFO
	.align		4
.L_19:
        /*0058*/ 	.byte	0x04, 0x17
        /*005a*/ 	.short	(.L_21 - .L_20)
.L_20:
        /*005c*/ 	.word	0x00000000
        /*0060*/ 	.short	0x0006
        /*0062*/ 	.short	0x0030
        /*0064*/ 	.byte	0x00, 0xf0, 0x21, 0x00


	//----- nvinfo : EIATTR_KPARAM_INFO
	.align		4
.L_21:
        /*0068*/ 	.byte	0x04, 0x17
        /*006a*/ 	.short	(.L_23 - .L_22)
.L_22:
        /*006c*/ 	.word	0x00000000
        /*0070*/ 	.short	0x0005
        /*0072*/ 	.short	0x0028
        /*0074*/ 	.byte	0x00, 0xf0, 0x21, 0x00


	//----- nvinfo : EIATTR_KPARAM_INFO
	.align		4
.L_23:
        /*0078*/ 	.byte	0x04, 0x17
        /*007a*/ 	.short	(.L_25 - .L_24)
.L_24:
        /*007c*/ 	.word	0x00000000
        /*0080*/ 	.short	0x0004
        /*0082*/ 	.short	0x0020
        /*0084*/ 	.byte	0x00, 0xf0, 0x21, 0x00


	//----- nvinfo : EIATTR_KPARAM_INFO
	.align		4
.L_25:
        /*0088*/ 	.byte	0x04, 0x17
        /*008a*/ 	.short	(.L_27 - .L_26)
.L_26:
        /*008c*/ 	.word	0x00000000
        /*0090*/ 	.short	0x0003
        /*0092*/ 	.short	0x0018
        /*0094*/ 	.byte	0x00, 0xf0, 0x21, 0x00


	//----- nvinfo : EIATTR_KPARAM_INFO
	.align		4
.L_27:
        /*0098*/ 	.byte	0x04, 0x17
        /*009a*/ 	.short	(.L_29 - .L_28)
.L_28:
        /*009c*/ 	.word	0x00000000
        /*00a0*/ 	.short	0x0002
        /*00a2*/ 	.short	0x0010
        /*00a4*/ 	.byte	0x00, 0xf0, 0x21, 0x00


	//----- nvinfo : EIATTR_KPARAM_INFO
	.align		4
.L_29:
        /*00a8*/ 	.byte	0x04, 0x17
        /*00aa*/ 	.short	(.L_31 - .L_30)
.L_30:
        /*00ac*/ 	.word	0x00000000
        /*00b0*/ 	.short	0x0001
        /*00b2*/ 	.short	0x0008
        /*00b4*/ 	.byte	0x00, 0xf0, 0x21, 0x00


	//----- nvinfo : EIATTR_KPARAM_INFO
	.align		4
.L_31:
        /*00b8*/ 	.byte	0x04, 0x17
        /*00ba*/ 	.short	(.L_33 - .L_32)
.L_32:
        /*00bc*/ 	.word	0x00000000
        /*00c0*/ 	.short	0x0000
        /*00c2*/ 	.short	0x0000
        /*00c4*/ 	.byte	0x00, 0xf0, 0x21, 0x00


	//----- nvinfo : EIATTR_MAXREG_COUNT
	.align		4
.L_33:
        /*00c8*/ 	.byte	0x03, 0x1b
        /*00ca*/ 	.short	0x00ff


	//----- nvinfo : EIATTR_COOP_GROUP_MASK_REGIDS
	.align		4
        /*00cc*/ 	.byte	0x04, 0x29
        /*00ce*/ 	.short	(.L_35 - .L_34)


	//   ....[0]....
.L_34:
        /*00d0*/ 	.word	0xffffffff


	//   ....[1]....
        /*00d4*/ 	.word	0xffffffff


	//   ....[2]....
        /*00d8*/ 	.word	0xffffffff


	//   ....[3]....
        /*00dc*/ 	.word	0xffffffff


	//   ....[4]....
        /*00e0*/ 	.word	0xffffffff


	//   ....[5]....
        /*00e4*/ 	.word	0xffffffff


	//   ....[6]....
        /*00e8*/ 	.word	0xffffffff


	//   ....[7]....
        /*00ec*/ 	.word	0xffffffff


	//   ....[8]....
        /*00f0*/ 	.word	0xffffffff


	//   ....[9]....
        /*00f4*/ 	.word	0xffffffff


	//   ....[10]....
        /*00f8*/ 	.word	0xffffffff


	//   ....[11]....
        /*00fc*/ 	.word	0xffffffff


	//   ....[12]....
        /*0100*/ 	.word	0xffffffff


	//   ....[13]....
        /*0104*/ 	.word	0xffffffff


	//   ....[14]....
        /*0108*/ 	.word	0xffffffff


	//   ....[15]....
        /*010c*/ 	.word	0xffffffff


	//----- nvinfo : EIATTR_COOP_GROUP_INSTR_OFFSETS
	.align		4
.L_35:
        /*0110*/ 	.byte	0x04, 0x28
        /*0112*/ 	.short	(.L_37 - .L_36)


	//   ....[0]....
.L_36:
        /*0114*/ 	.word	0x00000d20


	//   ....[1]....
        /*0118*/ 	.word	0x00000d40


	//   ....[2]....
        /*011c*/ 	.word	0x00000d60


	//   ....[3]....
        /*0120*/ 	.word	0x00000d80


	//   ....[4]....
        /*0124*/ 	.word	0x00000db0


	//   ....[5]....
        /*0128*/ 	.word	0x00000e30


	//   ....[6]....
        /*012c*/ 	.word	0x00000e50


	//   ....[7]....
        /*0130*/ 	.word	0x00000e90


	//   ....[8]....
        /*0134*/ 	.word	0x00001f80


	//   ....[9]....
        /*0138*/ 	.word	0x00001fa0


	//   ....[10]....
        /*013c*/ 	.word	0x00001fc0


	//   ....[11]....
        /*0140*/ 	.word	0x00001fe0


	//   ....[12]....
        /*0144*/ 	.word	0x00002000


	//   ....[13]....
        /*0148*/ 	.word	0x00002050


	//   ....[14]....
        /*014c*/ 	.word	0x00002070


	//   ....[15]....
        /*0150*/ 	.word	0x000020a0


	//----- nvinfo : EIATTR_EXIT_INSTR_OFFSETS
	.align		4
.L_37:
        /*0154*/ 	.byte	0x04, 0x1c
        /*0156*/ 	.short	(.L_39 - .L_38)


	//   ....[0]....
.L_38:
        /*0158*/ 	.word	0x00002900


	//----- nvinfo : EIATTR_MAX_THREADS
	.align		4
.L_39:
        /*015c*/ 	.byte	0x04, 0x05
        /*015e*/ 	.short	(.L_41 - .L_40)
.L_40:
        /*0160*/ 	.word	0x00000100
        /*0164*/ 	.word	0x00000001
        /*0168*/ 	.word	0x00000001
.L_41:


//--------------------- .nv.rel.action            --------------------------
	.section	.nv.rel.action,"",@"SHT_CUDA_RELOCINFO"
	.align	8
	.sectionentsize	8
        /*0000*/ 	.byte	0x73, 0x00, 0x00, 0x00, 0x00, 0x00, 0x00, 0x00, 0x00, 0x00, 0x00, 0x11, 0x25, 0x00, 0x05, 0x36


//--------------------- .nv.constant0.triton__0d1d2d3d4d5d6d7d8d910de --------------------------
	.section	.nv.constant0.triton__0d1d2d3d4d5d6d7d8d910de,"a",@progbits
	.align	4
.nv.constant0.triton__0d1d2d3d4d5d6d7d8d910de:
	.zero		432


//--------------------- .text.triton__0d1d2d3d4d5d6d7d8d910de --------------------------
	.section	.text.triton__0d1d2d3d4d5d6d7d8d910de,"ax",@progbits
	.sectionflags	@"SHF_BARRIERS=1"
	.sectioninfo	@"SHI_REGISTERS=48"
	.align	128
        .global         triton__0d1d2d3d4d5d6d7d8d910de
        .type           triton__0d1d2d3d4d5d6d7d8d910de,@function
        .size           triton__0d1d2d3d4d5d6d7d8d910de,(.L_x_3 - triton__0d1d2d3d4d5d6d7d8d910de)
        .other          triton__0d1d2d3d4d5d6d7d8d910de,@"STO_CUDA_ENTRY STV_DEFAULT"
triton__0d1d2d3d4d5d6d7d8d910de:
.text.triton__0d1d2d3d4d5d6d7d8d910de:
[----:B------:R-:W-:-:S02]  /*0000*/  MOV R1, c[0x0][0x28] ;  /* 0x00000a0000017a02 */ /* 0x000fc40000000f00 */
[----:B------:R-:W0:Y:S01]  /*0010*/  S2UR UR7, SR_CTAID.X ;  /* 0x00000000000779c3 */ /* 0x000e220000002500 */
[----:B------:R-:W1:Y:S01]  /*0020*/  S2R R0, SR_TID.X ;  /* 0x0000000000007919 */ /* 0x000e620000002100 */
[----:B------:R-:W-:Y:S01]  /*0030*/  MOV R35, 0x2 ;  /* 0x0000000200237802 */ /* 0x000fe20000000f00 */
[----:B------:R-:W-:Y:S01]  /*0040*/  CS2R R4, SRZ ;  /* 0x0000000000047805 */ /* 0x000fe2000001ff00 */
[----:B------:R-:W-:Y:S01]  /*0050*/  MOV R41, 0x4 ;  /* 0x0000000400297802 */ /* 0x000fe20000000f00 */
[----:B------:R-:W-:Y:S02]  /*0060*/  ULDC.64 UR8, c[0x0][0x118] ;  /* 0x0000460000087ab9 */ /* 0x000fe40000000a00 */
[----:B0-----:R-:W-:Y:S01]  /*0070*/  UISETP.GE.AND UP1, UPT, UR7, 0x4, UPT ;  /* 0x000000040700788c */ /* 0x001fe2000bf26270 */
[----:B-1----:R-:W-:Y:S01]  /*0080*/  LOP3.LUT R2, R0, 0xff, RZ, 0xc0, !PT ;  /* 0x000000ff00027812 */ /* 0x002fe200078ec0ff */
[----:B------:R-:W-:-:S03]  /*0090*/  IMAD.U32 R7, RZ, RZ, UR7 ;  /* 0x00000007ff077e24 */ /* 0x000fc6000f8e00ff */
[----:B------:R-:W-:Y:S02]  /*00a0*/  SHF.L.U32 R2, R2, 0x3, RZ ;  /* 0x0000000302027819 */ /* 0x000fe400000006ff */
[----:B------:R-:W-:-:S03]  /*00b0*/  PLOP3.LUT P0, PT, PT, PT, UP1, 0x80, 0x0 ;  /* 0x000000000000781c */ /* 0x000fc60003f0f018 */
[----:B------:R-:W-:Y:S02]  /*00c0*/  IMAD R36, R7, 0x900, R2 ;  /* 0x0000090007247824 */ /* 0x000fe400078e0202 */
[----:B------:R-:W-:Y:S01]  /*00d0*/  CS2R R6, SRZ ;  /* 0x0000000000067805 */ /* 0x000fe2000001ff00 */
[----:B------:R-:W-:-:S04]  /*00e0*/  IMAD.WIDE.U32 R40, R2, R41, c[0x0][0x170] ;  /* 0x00005c0002287625 */ /* 0x000fc800078e0029 */
[C---:B------:R-:W-:Y:S01]  /*00f0*/  IMAD.WIDE R12, R36.reuse, R35, c[0x0][0x168] ;  /* 0x00005a00240c7625 */ /* 0x040fe200078e0223 */
[----:B------:R-:W-:Y:S01]  /*0100*/  IADD3 R20, R36, 0x4, RZ ;  /* 0x0000000424147810 */ /* 0x000fe20007ffe0ff */
[----:B------:R-:W2:Y:S04]  /*0110*/  LDG.E.EL.128 R28, [R40.64+0x10] ;  /* 0x00001008281c7981 */ /* 0x000ea8000c2e1d00 */
[----:B------:R0:W3:Y:S01]  /*0120*/  @!P0 LDG.E.EL.128 R4, [R12.64] ;  /* 0x000000080c048981 */ /* 0x0000e2000c2e1d00 */
[----:B------:R-:W-:Y:S01]  /*0130*/  PLOP3.LUT P0, PT, PT, PT, UP1, 0x80, 0x0 ;  /* 0x000000000000781c */ /* 0x000fe20003f0f018 */
[----:B------:R-:W-:Y:S01]  /*0140*/  IMAD.MOV.U32 R37, RZ, RZ, 0x4 ;  /* 0x00000004ff257424 */ /* 0x000fe200078e00ff */
[----:B------:R-:W-:Y:S01]  /*0150*/  CS2R R8, SRZ ;  /* 0x0000000000087805 */ /* 0x000fe2000001ff00 */
[----:B------:R-:W-:-:S02]  /*0160*/  CS2R R10, SRZ ;  /* 0x00000000000a7805 */ /* 0x000fc4000001ff00 */
[----:B------:R-:W-:-:S08]  /*0170*/  IMAD.WIDE R20, R20, R37, c[0x0][0x178] ;  /* 0x00005e0014147625 */ /* 0x000fd000078e0225 */
[----:B------:R1:W4:Y:S01]  /*0180*/  @!P0 LDG.E.EL.128 R8, [R20.64] ;  /* 0x0000000814088981 */ /* 0x000322000c2e1d00 */
[----:B------:R-:W-:Y:S02]  /*0190*/  PLOP3.LUT P2, PT, PT, PT, UP1, 0x80, 0x0 ;  /* 0x000000000000781c */ /* 0x000fe40003f4f018 */
[----:B------:R-:W-:Y:S01]  /*01a0*/  IADD3 R14, R2, 0x800, RZ ;  /* 0x00000800020e7810 */ /* 0x000fe20007ffe0ff */
[----:B------:R-:W-:Y:S01]  /*01b0*/  CS2R R16, SRZ ;  /* 0x0000000000107805 */ /* 0x000fe2000001ff00 */
[----:B0-----:R-:W-:Y:S01]  /*01c0*/  MOV R12, UR7 ;  /* 0x00000007000c7c02 */ /* 0x001fe20008000f00 */
[----:B------:R-:W-:Y:S01]  /*01d0*/  CS2R R18, SRZ ;  /* 0x0000000000127805 */ /* 0x000fe2000001ff00 */
[----:B------:R-:W-:Y:S01]  /*01e0*/  ISETP.GE.U32.AND P1, PT, R14, 0x900, PT ;  /* 0x000009000e00780c */ /* 0x000fe20003f26070 */
[----:B------:R-:W-:-:S03]  /*01f0*/  IMAD.WIDE R32, R36, R37, c[0x0][0x178] ;  /* 0x00005e0024207625 */ /* 0x000fc600078e0225 */
[----:B------:R-:W-:Y:S02]  /*0200*/  ISETP.LT.AND P0, PT, R12, 0x4, !P1 ;  /* 0x000000040c00780c */ /* 0x000fe40004f01270 */
[----:B------:R-:W5:Y:S01]  /*0210*/  LDG.E.EL.128 R12, [R40.64] ;  /* 0x00000008280c7981 */ /* 0x000f62000c2e1d00 */
[----:B------:R-:W-:Y:S01]  /*0220*/  IADD3 R38, R36, 0x800, RZ ;  /* 0x0000080024267810 */ /* 0x000fe20007ffe0ff */
[----:B-1----:R-:W-:Y:S01]  /*0230*/  CS2R R20, SRZ ;  /* 0x0000000000147805 */ /* 0x002fe2000001ff00 */
[----:B------:R-:W-:Y:S01]  /*0240*/  CS2R R22, SRZ ;  /* 0x0000000000167805 */ /* 0x000fe2000001ff00 */
[----:B------:R0:W5:Y:S01]  /*0250*/  @!P2 LDG.E.EL.128 R16, [R32.64] ;  /* 0x000000082010a981 */ /* 0x000162000c2e1d00 */
[----:B------:R-:W-:Y:S01]  /*0260*/  PLOP3.LUT P2, PT, PT, PT, UP1, 0x80, 0x0 ;  /* 0x000000000000781c */ /* 0x000fe20003f4f018 */
[----:B------:R-:W-:Y:S01]  /*0270*/  IMAD.WIDE R34, R38, R35, c[0x0][0x168] ;  /* 0x00005a0026227625 */ /* 0x000fe200078e0223 */
[----:B------:R-:W-:Y:S01]  /*0280*/  PLOP3.LUT P3, PT, PT, PT, UP1, 0x80, 0x0 ;  /* 0x000000000000781c */ /* 0x000fe20003f6f018 */
[----:B------:R-:W-:Y:S01]  /*0290*/  CS2R R24, SRZ ;  /* 0x0000000000187805 */ /* 0x000fe2000001ff00 */
[----:B------:R-:W-:-:S02]  /*02a0*/  CS2R R26, SRZ ;  /* 0x00000000001a7805 */ /* 0x000fc4000001ff00 */
[----:B------:R1:W5:Y:S04]  /*02b0*/  @P0 LDG.E.EL.128 R20, [R34.64] ;  /* 0x0000000822140981 */ /* 0x000368000c2e1d00 */
[----:B------:R-:W5:Y:S01]  /*02c0*/  @!P1 LDG.E.EL.128 R24, [R40.64+0x2000] ;  /* 0x0020000828189981 */ /* 0x000f62000c2e1d00 */
[----:B-1----:R-:W-:Y:S01]  /*02d0*/  CS2R R34, SRZ ;  /* 0x0000000000227805 */ /* 0x002fe2000001ff00 */
[----:B------:R-:W-:-:S05]  /*02e0*/  IADD3 R44, R36, 0x804, RZ ;  /* 0x00000804242c7810 */ /* 0x000fca0007ffe0ff */
[----:B------:R-:W-:Y:S01]  /*02f0*/  IMAD.WIDE R44, R44, R37, c[0x0][0x178] ;  /* 0x00005e002c2c7625 */ /* 0x000fe200078e0225 */
[----:B--2---:R-:W-:Y:S01]  /*0300*/  FADD R39, R28, 1 ;  /* 0x3f8000001c277421 */ /* 0x004fe20000000000 */
[----:B---3--:R-:W-:Y:S02]  /*0310*/  SEL R6, R6, RZ, !P2 ;  /* 0x000000ff06067207 */ /* 0x008fe40005000000 */
[----:B------:R-:W-:Y:S02]  /*0320*/  SEL R7, R7, RZ, !P3 ;  /* 0x000000ff07077207 */ /* 0x000fe40005800000 */
[C---:B------:R-:W-:Y:S02]  /*0330*/  PRMT R28, R6.reuse, 0x7632, R28 ;  /* 0x00007632061c7816 */ /* 0x040fe4000000001c */
[----:B------:R-:W-:Y:S01]  /*0340*/  SHF.L.U32 R6, R6, 0x10, RZ ;  /* 0x0000001006067819 */ /* 0x000fe200000006ff */
[C---:B0-----:R-:W-:Y:S01]  /*0350*/  IMAD.U32 R33, R7.reuse, 0x10000, RZ ;  /* 0x0001000007217824 */ /* 0x041fe200078e00ff */
[----:B------:R-:W-:Y:S01]  /*0360*/  PLOP3.LUT P2, PT, PT, PT, UP1, 0x80, 0x0 ;  /* 0x000000000000781c */ /* 0x000fe20003f4f018 */
[----:B------:R-:W-:Y:S01]  /*0370*/  FADD R30, R30, 1 ;  /* 0x3f8000001e1e7421 */ /* 0x000fe20000000000 */
[----:B------:R-:W-:Y:S01]  /*0380*/  PRMT R7, R7, 0x7632, R7 ;  /* 0x0000763207077816 */ /* 0x000fe20000000007 */
[----:B------:R-:W-:Y:S01]  /*0390*/  FMUL R39, R6, R39 ;  /* 0x0000002706277220 */ /* 0x000fe20000400000 */
[----:B------:R-:W-:Y:S01]  /*03a0*/  SHF.L.U32 R28, R28, 0x10, RZ ;  /* 0x000000101c1c7819 */ /* 0x000fe200000006ff */
[----:B------:R-:W-:Y:S01]  /*03b0*/  FADD R29, R29, 1 ;  /* 0x3f8000001d1d7421 */ /* 0x000fe20000000000 */
[----:B----4-:R-:W-:Y:S01]  /*03c0*/  SEL R10, R10, RZ, !P2 ;  /* 0x000000ff0a0a7207 */ /* 0x010fe20005000000 */
[----:B------:R-:W-:Y:S01]  /*03d0*/  FMUL R33, R33, R30 ;  /* 0x0000001e21217220 */ /* 0x000fe20000400000 */
[----:B------:R-:W-:Y:S01]  /*03e0*/  SHF.L.U32 R6, R7, 0x10, RZ ;  /* 0x0000001007067819 */ /* 0x000fe200000006ff */
[----:B------:R-:W-:Y:S01]  /*03f0*/  FADD R43, R31, 1 ;  /* 0x3f8000001f2b7421 */ /* 0x000fe20000000000 */
[----:B------:R-:W-:Y:S01]  /*0400*/  FMUL R42, R28, R29 ;  /* 0x0000001d1c2a7220 */ /* 0x000fe20000400000 */
[----:B------:R-:W-:Y:S01]  /*0410*/  FFMA R10, R10, R33, RZ ;  /* 0x000000210a0a7223 */ /* 0x000fe200000000ff */
[----:B------:R-:W-:Y:S01]  /*0420*/  CS2R R28, SRZ ;  /* 0x00000000001c7805 */ /* 0x000fe2000001ff00 */
[----:B------:R-:W-:Y:S01]  /*0430*/  CS2R R30, SRZ ;  /* 0x00000000001e7805 */ /* 0x000fe2000001ff00 */
[----:B------:R-:W-:Y:S01]  /*0440*/  FMUL R43, R6, R43 ;  /* 0x0000002b062b7220 */ /* 0x000fe20000400000 */
[----:B------:R-:W-:Y:S01]  /*0450*/  CS2R R32, SRZ ;  /* 0x0000000000207805 */ /* 0x000fe2000001ff00 */
[----:B------:R-:W-:-:S03]  /*0460*/  IMAD.WIDE R6, R38, R37, c[0x0][0x178] ;  /* 0x00005e0026067625 */ /* 0x000fc600078e0225 */
[----:B------:R-:W2:Y:S04]  /*0470*/  @!P1 LDG.E.EL.128 R28, [R40.64+0x2010] ;  /* 0x00201008281c9981 */ /* 0x000ea8000c2e1d00 */
[----:B------:R0:W3:Y:S01]  /*0480*/  @P0 LDG.E.EL.128 R32, [R6.64] ;  /* 0x0000000806200981 */ /* 0x0000e2000c2e1d00 */
[----:B------:R-:W-:Y:S02]  /*0490*/  PLOP3.LUT P2, PT, PT, PT, UP1, 0x80, 0x0 ;  /* 0x000000000000781c */ /* 0x000fe40003f4f018 */
[----:B------:R-:W-:Y:S02]  /*04a0*/  PLOP3.LUT P3, PT, PT, PT, UP1, 0x80, 0x0 ;  /* 0x000000000000781c */ /* 0x000fe40003f6f018 */
[----:B------:R-:W-:Y:S02]  /*04b0*/  SEL R8, R8, RZ, !P2 ;  /* 0x000000ff08087207 */ /* 0x000fe40005000000 */
[----:B------:R-:W-:Y:S01]  /*04c0*/  SEL R38, R11, RZ, !P3 ;  /* 0x000000ff0b267207 */ /* 0x000fe20005800000 */
[----:B------:R-:W-:-:S02]  /*04d0*/  CS2R R36, SRZ ;  /* 0x0000000000247805 */ /* 0x000fc4000001ff00 */
[----:B------:R-:W-:Y:S02]  /*04e0*/  FFMA R8, R8, R39, RZ ;  /* 0x0000002708087223 */ /* 0x000fe400000000ff */
[----:B------:R-:W-:Y:S02]  /*04f0*/  FFMA R43, R38, R43, RZ ;  /* 0x0000002b262b7223 */ /* 0x000fe400000000ff */
[----:B------:R-:W-:-:S06]  /*0500*/  CS2R R38, SRZ ;  /* 0x0000000000267805 */ /* 0x000fcc000001ff00 */
[----:B------:R-:W4:Y:S01]  /*0510*/  @P0 LDG.E.EL.128 R36, [R44.64] ;  /* 0x000000082c240981 */ /* 0x000f22000c2e1d00 */
[----:B------:R-:W-:-:S04]  /*0520*/  PLOP3.LUT P2, PT, PT, PT, UP1, 0x80, 0x0 ;  /* 0x000000000000781c */ /* 0x000fc80003f4f018 */
[----:B0-----:R-:W-:Y:S02]  /*0530*/  SEL R6, R5, RZ, !P2 ;  /* 0x000000ff05067207 */ /* 0x001fe40005000000 */
[----:B------:R-:W-:Y:S01]  /*0540*/  PLOP3.LUT P2, PT, PT, PT, UP1, 0x80, 0x0 ;  /* 0x000000000000781c */ /* 0x000fe20003f4f018 */
[----:B-----5:R-:W-:Y:S01]  /*0550*/  FADD R5, R14, 1 ;  /* 0x3f8000000e057421 */ /* 0x020fe20000000000 */
[----:B------:R-:W-:Y:S02]  /*0560*/  PLOP3.LUT P3, PT, PT, PT, UP1, 0x80, 0x0 ;  /* 0x000000000000781c */ /* 0x000fe40003f6f018 */
[----:B------:R-:W-:Y:S02]  /*0570*/  SEL R4, R4, RZ, !P2 ;  /* 0x000000ff04047207 */ /* 0x000fe40005000000 */
[----:B------:R-:W-:Y:S02]  /*0580*/  SEL R9, R9, RZ, !P3 ;  /* 0x000000ff09097207 */ /* 0x000fe40005800000 */
[----:B------:R-:W-:-:S02]  /*0590*/  SHF.L.U32 R14, R4, 0x10, RZ ;  /* 0x00000010040e7819 */ /* 0x000fc400000006ff */
[----:B------:R-:W-:Y:S01]  /*05a0*/  PRMT R4, R4, 0x7632, R4 ;  /* 0x0000763204047816 */ /* 0x000fe20000000004 */
[----:B------:R-:W-:Y:S01]  /*05b0*/  FADD R13, R13, 1 ;  /* 0x3f8000000d0d7421 */ /* 0x000fe20000000000 */
[----:B------:R-:W-:Y:S01]  /*05c0*/  PLOP3.LUT P3, PT, PT, PT, UP1, 0x80, 0x0 ;  /* 0x000000000000781c */ /* 0x000fe20003f6f018 */
[----:B------:R-:W-:Y:S01]  /*05d0*/  FFMA R9, R9, R42, RZ ;  /* 0x0000002a09097223 */ /* 0x000fe200000000ff */
[----:B------:R-:W-:Y:S01]  /*05e0*/  PLOP3.LUT P4, PT, PT, PT, UP1, 0x80, 0x0 ;  /* 0x000000000000781c */ /* 0x000fe20003f8f018 */
[----:B------:R-:W-:Y:S01]  /*05f0*/  IMAD.U32 R4, R4, 0x10000, RZ ;  /* 0x0001000004047824 */ /* 0x000fe200078e00ff */
[----:B------:R-:W-:Y:S01]  /*0600*/  SEL R17, R17, RZ, !P3 ;  /* 0x000000ff11117207 */ /* 0x000fe20005800000 */
[C---:B------:R-:W-:Y:S01]  /*0610*/  IMAD.U32 R42, R6.reuse, 0x10000, RZ ;  /* 0x00010000062a7824 */ /* 0x040fe200078e00ff */
[----:B------:R-:W-:Y:S01]  /*0620*/  PRMT R6, R6, 0x7632, R6 ;  /* 0x0000763206067816 */ /* 0x000fe20000000006 */
[----:B------:R-:W-:Y:S01]  /*0630*/  FMUL R4, R4, R13 ;  /* 0x0000000d04047220 */ /* 0x000fe20000400000 */
[----:B------:R-:W-:Y:S01]  /*0640*/  SEL R18, R18, RZ, !P4 ;  /* 0x000000ff12127207 */ /* 0x000fe20006000000 */
[----:B------:R-:W-:Y:S01]  /*0650*/  FMUL R5, R42, R5 ;  /* 0x000000052a057220 */ /* 0x000fe20000400000 */
[----:B------:R-:W-:Y:S01]  /*0660*/  SEL R20, R20, RZ, P0 ;  /* 0x000000ff14147207 */ /* 0x000fe20000000000 */
[----:B------:R-:W-:Y:S01]  /*0670*/  FFMA R17, R17, R4, RZ ;  /* 0x0000000411117223 */ /* 0x000fe200000000ff */
[----:B------:R-:W-:Y:S01]  /*0680*/  SHF.L.U32 R11, R6, 0x10, RZ ;  /* 0x00000010060b7819 */ /* 0x000fe200000006ff */
[----:B------:R-:W-:Y:S01]  /*0690*/  FADD R6, R15, 1 ;  /* 0x3f8000000f067421 */ /* 0x000fe20000000000 */
[----:B------:R-:W-:Y:S01]  /*06a0*/  SEL R21, R21, RZ, P0 ;  /* 0x000000ff15157207 */ /* 0x000fe20000000000 */
[----:B------:R-:W-:Y:S01]  /*06b0*/  FADD R7, R12, 1 ;  /* 0x3f8000000c077421 */ /* 0x000fe20000000000 */
[----:B------:R-:W-:Y:S01]  /*06c0*/  PRMT R4, R20, 0x7632, R4 ;  /* 0x0000763214047816 */ /* 0x000fe20000000004 */
[----:B------:R-:W-:Y:S01]  /*06d0*/  FFMA R18, R18, R5, RZ ;  /* 0x0000000512127223 */ /* 0x000fe200000000ff */
[----:B------:R-:W-:Y:S01]  /*06e0*/  SEL R13, R26, RZ, !P1 ;  /* 0x000000ff1a0d7207 */ /* 0x000fe20004800000 */
[----:B------:R-:W-:Y:S01]  /*06f0*/  FMUL R6, R11, R6 ;  /* 0x000000060b067220 */ /* 0x000fe20000400000 */
[----:B------:R-:W-:-:S02]  /*0700*/  SEL R27, R27, RZ, !P1 ;  /* 0x000000ff1b1b7207 */ /* 0x000fc40004800000 */
[----:B------:R-:W-:Y:S01]  /*0710*/  PRMT R5, R21, 0x7632, R5 ;  /* 0x0000763215057816 */ /* 0x000fe20000000005 */
[----:B------:R-:W-:Y:S01]  /*0720*/  FMUL R7, R14, R7 ;  /* 0x000000070e077220 */ /* 0x000fe20000400000 */
[----:B------:R-:W-:Y:S01]  /*0730*/  SEL R11, R24, RZ, !P1 ;  /* 0x000000ff180b7207 */ /* 0x000fe20004800000 */
[----:B------:R-:W-:Y:S01]  /*0740*/  IMAD.U32 R15, R4, 0x10000, RZ ;  /* 0x00010000040f7824 */ /* 0x000fe200078e00ff */
[----:B------:R-:W-:Y:S01]  /*0750*/  SEL R12, R25, RZ, !P1 ;  /* 0x000000ff190c7207 */ /* 0x000fe20004800000 */
[----:B------:R-:W-:Y:S01]  /*0760*/  FADD R13, R13, 1 ;  /* 0x3f8000000d0d7421 */ /* 0x000fe20000000000 */
[----:B------:R-:W-:Y:S02]  /*0770*/  SHF.L.U32 R14, R21, 0x10, RZ ;  /* 0x00000010150e7819 */ /* 0x000fe400000006ff */
[----:B------:R-:W-:Y:S01]  /*0780*/  SHF.L.U32 R4, R5, 0x10, RZ ;  /* 0x0000001005047819 */ /* 0x000fe200000006ff */
[----:B------:R-:W-:Y:S01]  /*0790*/  FADD R5, R27, 1 ;  /* 0x3f8000001b057421 */ /* 0x000fe20000000000 */
[----:B------:R-:W-:Y:S01]  /*07a0*/  PLOP3.LUT P2, PT, PT, PT, UP1, 0x80, 0x0 ;  /* 0x000000000000781c */ /* 0x000fe20003f4f018 */
[----:B------:R-:W-:Y:S01]  /*07b0*/  FADD R11, R11, 1 ;  /* 0x3f8000000b0b7421 */ /* 0x000fe20000000000 */
[----:B------:R-:W-:Y:S01]  /*07c0*/  SHF.L.U32 R20, R20, 0x10, RZ ;  /* 0x0000001014147819 */ /* 0x000fe200000006ff */
[----:B------:R-:W-:Y:S01]  /*07d0*/  FADD R12, R12, 1 ;  /* 0x3f8000000c0c7421 */ /* 0x000fe20000000000 */
[----:B------:R-:W-:Y:S01]  /*07e0*/  FMUL R13, R14, R13 ;  /* 0x0000000d0e0d7220 */ /* 0x000fe20000400000 */
[----:B------:R-:W-:Y:S01]  /*07f0*/  FMUL R5, R4, R5 ;  /* 0x0000000504057220 */ /* 0x000fe20000400000 */
[----:B------:R-:W-:Y:S01]  /*0800*/  SEL R16, R16, RZ, !P2 ;  /* 0x000000ff10107207 */ /* 0x000fe20005000000 */
[----:B------:R-:W-:Y:S01]  /*0810*/  FMUL R11, R20, R11 ;  /* 0x0000000b140b7220 */ /* 0x000fe20000400000 */
[----:B------:R-:W-:Y:S01]  /*0820*/  SEL R22, R22, RZ, P0 ;  /* 0x000000ff16167207 */ /* 0x000fe20000000000 */
[----:B------:R-:W-:Y:S01]  /*0830*/  FMUL R12, R15, R12 ;  /* 0x0000000c0f0c7220 */ /* 0x000fe20000400000 */
[----:B------:R-:W-:Y:S01]  /*0840*/  PLOP3.LUT P5, PT, PT, PT, UP1, 0x80, 0x0 ;  /* 0x000000000000781c */ /* 0x000fe20003faf018 */
[----:B------:R-:W-:Y:S01]  /*0850*/  FFMA R7, R16, R7, RZ ;  /* 0x0000000710077223 */ /* 0x000fe200000000ff */
[----:B------:R-:W-:-:S02]  /*0860*/  SHF.L.U32 R15, R22, 0x10, RZ ;  /* 0x00000010160f7819 */ /* 0x000fc400000006ff */
[----:B------:R-:W-:Y:S02]  /*0870*/  SEL R19, R19, RZ, !P5 ;  /* 0x000000ff13137207 */ /* 0x000fe40006800000 */
[----:B------:R-:W-:Y:S02]  /*0880*/  SEL R23, R23, RZ, P0 ;  /* 0x000000ff17177207 */ /* 0x000fe40000000000 */
[----:B------:R-:W-:Y:S01]  /*0890*/  PLOP3.LUT P2, PT, PT, PT, UP1, 0x40, 0x0 ;  /* 0x000000000000781c */ /* 0x000fe20003f4e818 */
[----:B------:R-:W-:Y:S02]  /*08a0*/  FFMA R6, R19, R6, RZ ;  /* 0x0000000613067223 */ /* 0x000fe400000000ff */
[----:B------:R-:W-:Y:S01]  /*08b0*/  IMAD.U32 R16, R23, 0x10000, RZ ;  /* 0x0001000017107824 */ /* 0x000fe200078e00ff */
[----:B------:R-:W-:Y:S02]  /*08c0*/  FSEL R17, R17, RZ, P2 ;  /* 0x000000ff11117208 */ /* 0x000fe40001000000 */
[----:B------:R-:W-:-:S02]  /*08d0*/  PRMT R22, R22, 0x7632, R22 ;  /* 0x0000763216167816 */ /* 0x000fc40000000016 */
[----:B------:R-:W-:Y:S02]  /*08e0*/  PLOP3.LUT P3, PT, PT, PT, UP1, 0x40, 0x0 ;  /* 0x000000000000781c */ /* 0x000fe40003f6e818 */
[----:B------:R-:W-:Y:S02]  /*08f0*/  SHF.L.U32 R22, R22, 0x10, RZ ;  /* 0x0000001016167819 */ /* 0x000fe400000006ff */
[----:B------:R-:W-:Y:S02]  /*0900*/  FSEL R18, R18, RZ, P3 ;  /* 0x000000ff12127208 */ /* 0x000fe40001800000 */
[----:B------:R-:W-:Y:S02]  /*0910*/  PRMT R23, R23, 0x7632, R23 ;  /* 0x0000763217177816 */ /* 0x000fe40000000017 */
[----:B------:R-:W-:-:S04]  /*0920*/  PLOP3.LUT P2, PT, PT, PT, UP1, 0x40, 0x0 ;  /* 0x000000000000781c */ /* 0x000fc80003f4e818 */
[----:B------:R-:W-:Y:S02]  /*0930*/  FSEL R9, R9, RZ, P2 ;  /* 0x000000ff09097208 */ /* 0x000fe40001000000 */
[----:B------:R-:W-:-:S04]  /*0940*/  PLOP3.LUT P2, PT, PT, PT, UP1, 0x40, 0x0 ;  /* 0x000000000000781c */ /* 0x000fc80003f4e818 */
[----:B------:R-:W-:Y:S02]  /*0950*/  FSEL R43, R43, RZ, P2 ;  /* 0x000000ff2b2b7208 */ /* 0x000fe40001000000 */
[----:B--2---:R-:W-:Y:S02]  /*0960*/  SEL R4, R28, RZ, !P1 ;  /* 0x000000ff1c047207 */ /* 0x004fe40004800000 */
[----:B---3--:R-:W-:Y:S02]  /*0970*/  SEL R14, R32, RZ, P0 ;  /* 0x000000ff200e7207 */ /* 0x008fe40000000000 */
[----:B------:R-:W-:Y:S01]  /*0980*/  SEL R33, R33, RZ, P0 ;  /* 0x000000ff21217207 */ /* 0x000fe20000000000 */
[----:B------:R-:W-:Y:S01]  /*0990*/  FADD R4, R4, 1 ;  /* 0x3f80000004047421 */ /* 0x000fe20000000000 */
[----:B------:R-:W-:Y:S01]  /*09a0*/  SEL R29, R29, RZ, !P1 ;  /* 0x000000ff1d1d7207 */ /* 0x000fe20004800000 */
[----:B------:R-:W-:Y:S01]  /*09b0*/  FMUL R14, R14, R11 ;  /* 0x0000000b0e0e7220 */ /* 0x000fe20000400000 */
[----:B------:R-:W-:Y:S01]  /*09c0*/  SEL R30, R30, RZ, !P1 ;  /* 0x000000ff1e1e7207 */ /* 0x000fe20004800000 */
[----:B------:R-:W-:Y:S01]  /*09d0*/  FMUL R12, R33, R12 ;  /* 0x0000000c210c7220 */ /* 0x000fe20000400000 */
[----:B------:R-:W-:-:S02]  /*09e0*/  SEL R31, R31, RZ, !P1 ;  /* 0x000000ff1f1f7207 */ /* 0x000fc40004800000 */
[----:B------:R-:W-:Y:S02]  /*09f0*/  SEL R20, R35, RZ, P0 ;  /* 0x000000ff23147207 */ /* 0x000fe40000000000 */
[----:B------:R-:W-:Y:S01]  /*0a00*/  PLOP3.LUT P1, PT, PT, PT, UP1, 0x40, 0x0 ;  /* 0x000000000000781c */ /* 0x000fe20003f2e818 */
[----:B------:R-:W-:Y:S01]  /*0a10*/  FMUL R4, R15, R4 ;  /* 0x000000040f047220 */ /* 0x000fe20000400000 */
[----:B------:R-:W-:Y:S01]  /*0a20*/  FADD R11, R30, 1 ;  /* 0x3f8000001e0b7421 */ /* 0x000fe20000000000 */
[----:B------:R-:W-:Y:S01]  /*0a30*/  FSEL R14, R14, -RZ, P0 ;  /* 0x800000ff0e0e7208 */ /* 0x000fe20000000000 */
[----:B------:R-:W-:Y:S01]  /*0a40*/  FMUL R5, R20, R5 ;  /* 0x0000000514057220 */ /* 0x000fe20000400000 */
[----:B------:R-:W-:Y:S02]  /*0a50*/  FSEL R15, R7, RZ, P1 ;  /* 0x000000ff070f7208 */ /* 0x000fe40000800000 */
[----:B------:R-:W-:Y:S02]  /*0a60*/  FSEL R12, R12, -RZ, P0 ;  /* 0x800000ff0c0c7208 */ /* 0x000fe40000000000 */
[----:B------:R-:W-:Y:S01]  /*0a70*/  PLOP3.LUT P1, PT, PT, PT, UP1, 0x40, 0x0 ;  /* 0x000000000000781c */ /* 0x000fe20003f2e818 */
[----:B------:R-:W-:Y:S01]  /*0a80*/  FMUL R7, R16, R11 ;  /* 0x0000000b10077220 */ /* 0x000fe20000400000 */
[----:B------:R-:W-:Y:S01]  /*0a90*/  SEL R34, R34, RZ, P0 ;  /* 0x000000ff22227207 */ /* 0x000fe20000000000 */
[----:B------:R-:W-:Y:S01]  /*0aa0*/  FADD R11, R15, R14 ;  /* 0x0000000e0f0b7221 */ /* 0x000fe20000000000 */
[----:B------:R-:W-:Y:S01]  /*0ab0*/  FADD R12, R17, R12 ;  /* 0x0000000c110c7221 */ /* 0x000fe20000000000 */
[----:B------:R-:W-:-:S02]  /*0ac0*/  FSEL R6, R6, RZ, P1 ;  /* 0x000000ff06067208 */ /* 0x000fc40000800000 */
[----:B------:R-:W-:Y:S01]  /*0ad0*/  FSEL R5, R5, -RZ, P0 ;  /* 0x800000ff05057208 */ /* 0x000fe20000000000 */
[----:B------:R-:W-:Y:S01]  /*0ae0*/  FMUL R13, R34, R13 ;  /* 0x0000000d220d7220 */ /* 0x000fe20000400000 */
[----:B------:R-:W-:Y:S01]  /*0af0*/  FADD R12, R12, R11 ;  /* 0x0000000b0c0c7221 */ /* 0x000fe20000000000 */
[----:B------:R-:W-:Y:S02]  /*0b00*/  FADD R29, R29, 1 ;  /* 0x3f8000001d1d7421 */ /* 0x000fe40000000000 */
[----:B------:R-:W-:Y:S01]  /*0b10*/  FADD R11, R6, R5 ;  /* 0x00000005060b7221 */ /* 0x000fe20000000000 */
[----:B----4-:R-:W-:Y:S02]  /*0b20*/  SEL R5, R36, RZ, P0 ;  /* 0x000000ff24057207 */ /* 0x010fe40000000000 */
[----:B------:R-:W-:Y:S01]  /*0b30*/  FSEL R13, R13, -RZ, P0 ;  /* 0x800000ff0d0d7208 */ /* 0x000fe20000000000 */
[----:B------:R-:W-:Y:S01]  /*0b40*/  FMUL R6, R22, R29 ;  /* 0x0000001d16067220 */ /* 0x000fe20000400000 */
[----:B------:R-:W-:Y:S01]  /*0b50*/  SEL R37, R37, RZ, P0 ;  /* 0x000000ff25257207 */ /* 0x000fe20000000000 */
[----:B------:R-:W-:Y:S01]  /*0b60*/  FMUL R4, R5, R4 ;  /* 0x0000000405047220 */ /* 0x000fe20000400000 */
[----:B------:R-:W-:Y:S01]  /*0b70*/  PLOP3.LUT P1, PT, PT, PT, UP1, 0x40, 0x0 ;  /* 0x000000000000781c */ /* 0x000fe20003f2e818 */
[----:B------:R-:W-:Y:S01]  /*0b80*/  FADD R13, R18, R13 ;  /* 0x0000000d120d7221 */ /* 0x000fe20000000000 */
[----:B------:R-:W-:Y:S01]  /*0b90*/  SHF.L.U32 R16, R23, 0x10, RZ ;  /* 0x0000001017107819 */ /* 0x000fe200000006ff */
[----:B------:R-:W-:Y:S01]  /*0ba0*/  FADD R31, R31, 1 ;  /* 0x3f8000001f1f7421 */ /* 0x000fe20000000000 */
[----:B------:R-:W-:Y:S01]  /*0bb0*/  SEL R38, R38, RZ, P0 ;  /* 0x000000ff26267207 */ /* 0x000fe20000000000 */
[----:B------:R-:W-:Y:S01]  /*0bc0*/  FMUL R6, R37, R6 ;  /* 0x0000000625067220 */ /* 0x000fe20000400000 */
[----:B------:R-:W-:Y:S01]  /*0bd0*/  FSEL R5, R8, RZ, P1 ;  /* 0x000000ff08057208 */ /* 0x000fe20000800000 */
[----:B------:R-:W-:Y:S01]  /*0be0*/  FADD R14, R13, R12 ;  /* 0x0000000c0d0e7221 */ /* 0x000fe20000000000 */
[----:B------:R-:W-:Y:S01]  /*0bf0*/  FSEL R4, R4, -RZ, P0 ;  /* 0x800000ff04047208 */ /* 0x000fe20000000000 */
[----:B------:R-:W-:Y:S01]  /*0c00*/  FMUL R12, R16, R31 ;  /* 0x0000001f100c7220 */ /* 0x000fe20000400000 */
[----:B------:R-:W-:Y:S01]  /*0c10*/  SEL R39, R39, RZ, P0 ;  /* 0x000000ff27277207 */ /* 0x000fe20000000000 */
[----:B------:R-:W-:Y:S01]  /*0c20*/  FMUL R7, R38, R7 ;  /* 0x0000000726077220 */ /* 0x000fe20000400000 */
[----:B------:R-:W-:Y:S01]  /*0c30*/  PLOP3.LUT P1, PT, PT, PT, UP1, 0x40, 0x0 ;  /* 0x000000000000781c */ /* 0x000fe20003f2e818 */
[----:B------:R-:W-:Y:S01]  /*0c40*/  FADD R11, R11, R14 ;  /* 0x0000000e0b0b7221 */ /* 0x000fe20000000000 */
[----:B------:R-:W-:Y:S01]  /*0c50*/  FSEL R6, R6, -RZ, P0 ;  /* 0x800000ff06067208 */ /* 0x000fe20000000000 */
[----:B------:R-:W-:Y:S01]  /*0c60*/  FADD R4, R5, R4 ;  /* 0x0000000405047221 */ /* 0x000fe20000000000 */
[----:B------:R-:W-:Y:S01]  /*0c70*/  FMUL R12, R39, R12 ;  /* 0x0000000c270c7220 */ /* 0x000fe20000400000 */
[----:B------:R-:W-:-:S02]  /*0c80*/  FSEL R10, R10, RZ, P1 ;  /* 0x000000ff0a0a7208 */ /* 0x000fc40000800000 */
[----:B------:R-:W-:Y:S01]  /*0c90*/  FSEL R7, R7, -RZ, P0 ;  /* 0x800000ff07077208 */ /* 0x000fe20000000000 */
[----:B------:R-:W-:Y:S01]  /*0ca0*/  FADD R6, R9, R6 ;  /* 0x0000000609067221 */ /* 0x000fe20000000000 */
[----:B------:R-:W-:Y:S01]  /*0cb0*/  FADD R11, R4, R11 ;  /* 0x0000000b040b7221 */ /* 0x000fe20000000000 */
[----:B------:R-:W-:Y:S02]  /*0cc0*/  FSEL R12, R12, -RZ, P0 ;  /* 0x800000ff0c0c7208 */ /* 0x000fe40000000000 */
[----:B------:R-:W-:Y:S01]  /*0cd0*/  FADD R7, R10, R7 ;  /* 0x000000070a077221 */ /* 0x000fe20000000000 */
[----:B------:R-:W-:Y:S02]  /*0ce0*/  FADD R6, R6, R11 ;  /* 0x0000000b06067221 */ /* 0x000fe40000000000 */
[----:B------:R-:W-:Y:S02]  /*0cf0*/  FADD R12, R43, R12 ;  /* 0x0000000c2b0c7221 */ /* 0x000fe40000000000 */
[----:B------:R-:W-:-:S04]  /*0d00*/  FADD R7, R7, R6 ;  /* 0x0000000607077221 */ /* 0x000fc80000000000 */
[----:B------:R-:W-:-:S05]  /*0d10*/  FADD R7, R12, R7 ;  /* 0x000000070c077221 */ /* 0x000fca0000000000 */
[----:B------:R-:W0:Y:S02]  /*0d20*/  SHFL.BFLY PT, R4, R7, 0x10, 0x1f ;  /* 0x0e001f0007047f89 */ /* 0x000e2400000e0000 */
[----:B0-----:R-:W-:-:S05]  /*0d30*/  FADD R4, R7, R4 ;  /* 0x0000000407047221 */ /* 0x001fca0000000000 */
[----:B------:R-:W0:Y:S02]  /*0d40*/  SHFL.BFLY PT, R5, R4, 0x8, 0x1f ;  /* 0x0d001f0004057f89 */ /* 0x000e2400000e0000 */
[----:B0-----:R-:W-:-:S05]  /*0d50*/  FADD R5, R4, R5 ;  /* 0x0000000504057221 */ /* 0x001fca0000000000 */
[----:B------:R-:W0:Y:S02]  /*0d60*/  SHFL.BFLY PT, R6, R5, 0x4, 0x1f ;  /* 0x0c801f0005067f89 */ /* 0x000e2400000e0000 */
[----:B0-----:R-:W-:-:S05]  /*0d70*/  FADD R6, R5, R6 ;  /* 0x0000000605067221 */ /* 0x001fca0000000000 */
[----:B------:R-:W0:Y:S01]  /*0d80*/  SHFL.BFLY PT, R9, R6, 0x2, 0x1f ;  /* 0x0c401f0006097f89 */ /* 0x000e2200000e0000 */
[----:B------:R-:W-:Y:S01]  /*0d90*/  LOP3.LUT P3, RZ, R0, 0x1f, RZ, 0xc0, !PT ;  /* 0x0000001f00ff7812 */ /* 0x000fe2000786c0ff */
[----:B0-----:R-:W-:-:S05]  /*0da0*/  FADD R9, R6, R9 ;  /* 0x0000000906097221 */ /* 0x001fca0000000000 */
[----:B------:R-:W0:Y:S01]  /*0db0*/  SHFL.BFLY PT, R8, R9, 0x1, 0x1f ;  /* 0x0c201f0009087f89 */ /* 0x000e2200000e0000 */
[----:B------:R-:W-:Y:S02]  /*0dc0*/  ISETP.GE.AND P4, PT, R0, 0x8, PT ;  /* 0x000000080000780c */ /* 0x000fe40003f86270 */
[----:B------:R-:W-:-:S04]  /*0dd0*/  SHF.R.U32.HI R10, RZ, 0x3, R0 ;  /* 0x00000003ff0a7819 */ /* 0x000fc80000011600 */
[----:B------:R-:W-:Y:S01]  /*0de0*/  LOP3.LUT R10, R10, 0x1c, RZ, 0xc0, !PT ;  /* 0x0000001c0a0a7812 */ /* 0x000fe200078ec0ff */
[----:B0-----:R-:W-:-:S05]  /*0df0*/  FADD R11, R9, R8 ;  /* 0x00000008090b7221 */ /* 0x001fca0000000000 */
[----:B------:R-:W-:Y:S04]  /*0e00*/  @!P3 STS [R10], R11 ;  /* 0x0000000b0a00b388 */ /* 0x000fe80000000800 */
[----:B------:R-:W-:Y:S06]  /*0e10*/  BAR.SYNC 0x0 ;  /* 0x0000000000007b1d */ /* 0x000fec0000000000 */
[----:B------:R-:W0:Y:S04]  /*0e20*/  @!P4 LDS R3, [R0.X4] ;  /* 0x000000000003c984 */ /* 0x000e280000004800 */
[----:B0-----:R-:W0:Y:S02]  /*0e30*/  SHFL.BFLY PT, R4, R3, 0x4, 0x1f ;  /* 0x0c801f0003047f89 */ /* 0x001e2400000e0000 */
[----:B0-----:R-:W-:-:S05]  /*0e40*/  FADD R6, R3, R4 ;  /* 0x0000000403067221 */ /* 0x001fca0000000000 */
[----:B------:R-:W0:Y:S01]  /*0e50*/  SHFL.BFLY PT, R5, R6, 0x2, 0x1f ;  /* 0x0c401f0006057f89 */ /* 0x000e2200000e0000 */
[----:B------:R-:W-:Y:S01]  /*0e60*/  LOP3.LUT P0, RZ, R0, 0x7, RZ, 0xc0, !PT ;  /* 0x0000000700ff7812 */ /* 0x000fe2000780c0ff */
[----:B------:R-:W-:Y:S01]  /*0e70*/  UMOV UR6, 0x4 ;  /* 0x0000000400067882 */ /* 0x000fe20000000000 */
[----:B0-----:R-:W-:-:S05]  /*0e80*/  FADD R7, R6, R5 ;  /* 0x0000000506077221 */ /* 0x001fca0000000000 */
[----:B------:R-:W0:Y:S01]  /*0e90*/  SHFL.BFLY PT, R4, R7, 0x1, 0x1f ;  /* 0x0c201f0007047f89 */ /* 0x000e2200000e0000 */
[----:B------:R-:W-:Y:S01]  /*0ea0*/  ISETP.LT.AND P0, PT, R0, 0x8, !P0 ;  /* 0x000000080000780c */ /* 0x000fe20004701270 */
[----:B------:R-:W-:Y:S01]  /*0eb0*/  ULDC.64 UR4, c[0x0][0x180] ;  /* 0x0000600000047ab9 */ /* 0x000fe20000000a00 */
[----:B------:R-:W-:Y:S01]  /*0ec0*/  PLOP3.LUT P1, PT, PT, PT, UP1, 0x80, 0x0 ;  /* 0x000000000000781c */ /* 0x000fe20003f2f018 */
[----:B------:R-:W-:-:S06]  /*0ed0*/  UIMAD.WIDE UR4, UR7, UR6, UR4 ;  /* 0x00000006070472a5 */ /* 0x000fcc000f8e0204 */
[----:B------:R-:W-:Y:S01]  /*0ee0*/  MOV R5, UR5 ;  /* 0x0000000500057c02 */ /* 0x000fe20008000f00 */
[----:B0-----:R-:W-:Y:S01]  /*0ef0*/  FADD R3, R7, R4 ;  /* 0x0000000407037221 */ /* 0x001fe20000000000 */
[----:B------:R-:W-:-:S04]  /*0f00*/  IMAD.U32 R4, RZ, RZ, UR4 ;  /* 0x00000004ff047e24 */ /* 0x000fc8000f8e00ff */
[----:B------:R-:W-:Y:S04]  /*0f10*/  @P0 STS [R0.X4], R3 ;  /* 0x0000000300000388 */ /* 0x000fe80000004800 */
[----:B------:R-:W-:Y:S06]  /*0f20*/  BAR.SYNC 0x0 ;  /* 0x0000000000007b1d */ /* 0x000fec0000000000 */
[----:B------:R0:W2:Y:S01]  /*0f30*/  @!P1 LDG.E.EL R4, [R4.64] ;  /* 0x0000000804049981 */ /* 0x0000a2000c2e1900 */
[----:B------:R-:W-:-:S03]  /*0f40*/  PLOP3.LUT P1, PT, PT, PT, UP1, 0x80, 0x0 ;  /* 0x000000000000781c */ /* 0x000fc60003f2f018 */
[----:B------:R-:W1:Y:S01]  /*0f50*/  LDS R6, [RZ] ;  /* 0x00000000ff067984 */ /* 0x000e620000000800 */
[----:B------:R-:W-:Y:S01]  /*0f60*/  UMOV UR4, URZ ;  /* 0x0000003f00047c82 */ /* 0x000fe20008000000 */
[----:B------:R-:W-:Y:S01]  /*0f70*/  CS2R R34, SRZ ;  /* 0x0000000000227805 */ /* 0x000fe2000001ff00 */
[----:B------:R-:W-:Y:S01]  /*0f80*/  IMAD.MOV.U32 R31, RZ, RZ, RZ ;  /* 0x000000ffff1f7224 */ /* 0x000fe200078e00ff */
[----:B------:R-:W-:Y:S01]  /*0f90*/  CS2R R32, SRZ ;  /* 0x0000000000207805 */ /* 0x000fe2000001ff00 */
[----:B------:R-:W-:Y:S02]  /*0fa0*/  MOV R3, RZ ;  /* 0x000000ff00037202 */ /* 0x000fe40000000f00 */
[----:B0-----:R-:W-:Y:S01]  /*0fb0*/  MOV R5, RZ ;  /* 0x000000ff00057202 */ /* 0x001fe20000000f00 */
[----:B-1----:R-:W-:Y:S01]  /*0fc0*/  FMUL R6, R6, -0.5 ;  /* 0xbf00000006067820 */ /* 0x002fe20000400000 */
[----:B------:R-:W-:Y:S01]  /*0fd0*/  IADD3 R36, R2, 0x4, RZ ;  /* 0x0000000402247810 */ /* 0x000fe20007ffe0ff */
[----:B------:R-:W-:Y:S01]  /*0fe0*/  UPLOP3.LUT UP0, UPT, UPT, UPT, UPT, 0x80, 0x0 ;  /* 0x000000000000789c */ /* 0x000fe20003f0f070 */
[----:B--2---:R-:W0:Y:S02]  /*0ff0*/  @!P1 R2UR UR4, R4 ;  /* 0x00000000040493c2 */ /* 0x004e2400000e0000 */
[----:B0-----:R-:W-:-:S05]  /*1000*/  MOV R7, UR4 ;  /* 0x0000000400077c02 */ /* 0x001fca0008000f00 */
[----:B------:R-:W-:-:S04]  /*1010*/  FMUL R7, R7, UR4 ;  /* 0x0000000407077c20 */ /* 0x000fc80008400000 */
[----:B------:R-:W-:-:S04]  /*1020*/  FMUL R7, R7, UR4 ;  /* 0x0000000407077c20 */ /* 0x000fc80008400000 */
[----:B------:R-:W-:-:S04]  /*1030*/  FMUL R6, R6, R7 ;  /* 0x0000000706067220 */ /* 0x000fc80000400000 */
[----:B------:R-:W-:-:S04]  /*1040*/  FMUL R8, R6, 0.00043402778101153671741 ;  /* 0x39e38e3906087820 */ /* 0x000fc80000400000 */
[----:B------:R0:W1:Y:S02]  /*1050*/  R2UR UR5, R8 ;  /* 0x00000000080573c2 */ /* 0x00006400000e0000 */
[----:B01----:R-:W-:-:S06]  /*1060*/  CS2R R6, SRZ ;  /* 0x0000000000067805 */ /* 0x003fcc000001ff00 */
.L_x_0:
[----:B------:R-:W-:Y:S01]  /*1070*/  LOP3.LUT R29, R31, R2, RZ, 0xfc, !PT ;  /* 0x000000021f1d7212 */ /* 0x000fe200078efcff */
[----:B------:R-:W-:Y:S01]  /*1080*/  IMAD.U32 R8, RZ, RZ, UR7 ;  /* 0x00000007ff087e24 */ /* 0x000fe2000f8e00ff */
[----:B------:R-:W-:Y:S01]  /*1090*/  MOV R4, UR7 ;  /* 0x0000000700047c02 */ /* 0x000fe20008000f00 */
[----:B------:R-:W-:Y:S01]  /*10a0*/  CS2R R10, SRZ ;  /* 0x00000000000a7805 */ /* 0x000fe2000001ff00 */
[----:B------:R-:W-:Y:S01]  /*10b0*/  ISETP.GE.U32.AND P6, PT, R29, 0x900, PT ;  /* 0x000009001d00780c */ /* 0x000fe20003fc6070 */
[----:B------:R-:W-:Y:S01]  /*10c0*/  CS2R R20, SRZ ;  /* 0x0000000000147805 */ /* 0x000fe2000001ff00 */
[----:B------:R-:W-:Y:S01]  /*10d0*/  MOV R28, 0x2 ;  /* 0x00000002001c7802 */ /* 0x000fe20000000f00 */
[----:B------:R-:W-:Y:S01]  /*10e0*/  IMAD R37, R4, 0x900, R29 ;  /* 0x0000090004257824 */ /* 0x000fe200078e021d */
[----:B------:R-:W-:Y:S01]  /*10f0*/  ISETP.LT.AND P5, PT, R8, 0x4, !P6 ;  /* 0x000000040800780c */ /* 0x000fe200077a1270 */
[----:B------:R-:W-:Y:S01]  /*1100*/  CS2R R22, SRZ ;  /* 0x0000000000167805 */ /* 0x000fe2000001ff00 */
[----:B------:R-:W-:Y:S01]  /*1110*/  CS2R R8, SRZ ;  /* 0x0000000000087805 */ /* 0x000fe2000001ff00 */
[----:B------:R-:W-:-:S04]  /*1120*/  IMAD.WIDE.U32 R12, R31, 0x4, R40 ;  /* 0x000000041f0c7825 */ /* 0x000fc800078e0028 */
[----:B------:R-:W-:Y:S01]  /*1130*/  IMAD.WIDE R14, R37, R28, c[0x0][0x168] ;  /* 0x00005a00250e7625 */ /* 0x000fe200078e021c */
[----:B------:R-:W-:Y:S01]  /*1140*/  LOP3.LUT R39, R31, R36, RZ, 0xfc, !PT ;  /* 0x000000241f277212 */ /* 0x000fe200078efcff */
[----:B------:R0:W2:Y:S04]  /*1150*/  @!P6 LDG.E.EL.128 R8, [R12.64+0x10] ;  /* 0x000010080c08e981 */ /* 0x0000a8000c2e1d00 */
[----:B------:R1:W3:Y:S01]  /*1160*/  @P5 LDG.E.EF.128 R20, [R14.64] ;  /* 0x000000080e145981 */ /* 0x0002e2000c0e1d00 */
[----:B------:R-:W-:Y:S01]  /*1170*/  IMAD R39, R4, 0x900, R39 ;  /* 0x0000090004277824 */ /* 0x000fe200078e0227 */
[----:B------:R-:W-:Y:S01]  /*1180*/  CS2R R24, SRZ ;  /* 0x0000000000187805 */ /* 0x000fe2000001ff00 */
[----:B------:R-:W-:Y:S01]  /*1190*/  IMAD.MOV.U32 R4, RZ, RZ, 0x4 ;  /* 0x00000004ff047424 */ /* 0x000fe200078e00ff */
[----:B------:R-:W-:-:S03]  /*11a0*/  CS2R R26, SRZ ;  /* 0x00000000001a7805 */ /* 0x000fc6000001ff00 */
[----:B------:R-:W-:Y:S01]  /*11b0*/  IMAD.WIDE R42, R39, R4, c[0x0][0x160] ;  /* 0x00005800272a7625 */ /* 0x000fe200078e0204 */
[----:B0-----:R-:W-:-:S04]  /*11c0*/  CS2R R12, SRZ ;  /* 0x00000000000c7805 */ /* 0x001fc8000001ff00 */
[----:B------:R0:W4:Y:S01]  /*11d0*/  @P5 LDG.E.EL.128 R24, [R42.64] ;  /* 0x000000082a185981 */ /* 0x000122000c2e1d00 */
[----:B-1----:R-:W-:Y:S01]  /*11e0*/  CS2R R14, SRZ ;  /* 0x00000000000e7805 */ /* 0x002fe2000001ff00 */
[----:B------:R-:W-:-:S05]  /*11f0*/  IMAD.WIDE.U32 R44, R29, R4, c[0x0][0x170] ;  /* 0x00005c001d2c7625 */ /* 0x000fca00078e0004 */
[----:B------:R1:W5:Y:S01]  /*1200*/  @!P6 LDG.E.EL.128 R12, [R44.64] ;  /* 0x000000082c0ce981 */ /* 0x000362000c2e1d00 */
[----:B------:R-:W-:Y:S01]  /*1210*/  CS2R R16, SRZ ;  /* 0x0000000000107805 */ /* 0x000fe2000001ff00 */
[----:B------:R-:W-:Y:S01]  /*1220*/  CS2R R18, SRZ ;  /* 0x0000000000127805 */ /* 0x000fe2000001ff00 */
[----:B0-----:R-:W-:-:S05]  /*1230*/  IMAD.WIDE R42, R37, R4, c[0x0][0x160] ;  /* 0x00005800252a7625 */ /* 0x001fca00078e0204 */
[----:B------:R0:W5:Y:S01]  /*1240*/  @P5 LDG.E.EL.128 R16, [R42.64] ;  /* 0x000000082a105981 */ /* 0x000162000c2e1d00 */
[----:B--2---:R-:W-:Y:S02]  /*1250*/  SEL R38, R10, RZ, !P6 ;  /* 0x000000ff0a267207 */ /* 0x004fe40007000000 */
[----:B------:R-:W-:Y:S02]  /*1260*/  SEL R30, R8, RZ, !P6 ;  /* 0x000000ff081e7207 */ /* 0x000fe40007000000 */
[----:B---3--:R-:W-:Y:S01]  /*1270*/  SEL R23, R23, RZ, P5 ;  /* 0x000000ff17177207 */ /* 0x008fe20002800000 */
[----:B------:R-:W-:Y:S01]  /*1280*/  FADD R8, R38, 1 ;  /* 0x3f80000026087421 */ /* 0x000fe20000000000 */
[----:B------:R-:W-:Y:S02]  /*1290*/  SEL R22, R22, RZ, P5 ;  /* 0x000000ff16167207 */ /* 0x000fe40002800000 */
[C---:B------:R-:W-:Y:S02]  /*12a0*/  SHF.L.U32 R10, R23.reuse, 0x10, RZ ;  /* 0x00000010170a7819 */ /* 0x040fe400000006ff */
[----:B------:R-:W-:-:S02]  /*12b0*/  PRMT R23, R23, 0x7632, R23 ;  /* 0x0000763217177816 */ /* 0x000fc40000000017 */
[----:B-1----:R-:W-:Y:S01]  /*12c0*/  SHF.L.U32 R45, R22, 0x10, RZ ;  /* 0x00000010162d7819 */ /* 0x002fe200000006ff */
[----:B------:R-:W-:Y:S01]  /*12d0*/  FMUL R8, R10, R8 ;  /* 0x000000080a087220 */ /* 0x000fe20000400000 */
[----:B------:R-:W-:Y:S01]  /*12e0*/  FADD R10, R30, 1 ;  /* 0x3f8000001e0a7421 */ /* 0x000fe20000000000 */
[----:B------:R-:W-:Y:S01]  /*12f0*/  SEL R30, R11, RZ, !P6 ;  /* 0x000000ff0b1e7207 */ /* 0x000fe20007000000 */
[----:B0-----:R-:W-:Y:S01]  /*1300*/  IMAD.U32 R42, R23, 0x10000, RZ ;  /* 0x00010000172a7824 */ /* 0x001fe200078e00ff */
[----:B------:R-:W-:Y:S01]  /*1310*/  SEL R11, R9, RZ, !P6 ;  /* 0x000000ff090b7207 */ /* 0x000fe20007000000 */
[----:B------:R-:W-:Y:S01]  /*1320*/  FMUL R10, R45, R10 ;  /* 0x0000000a2d0a7220 */ /* 0x000fe20000400000 */
[----:B------:R-:W-:Y:S01]  /*1330*/  PRMT R22, R22, 0x7632, R22 ;  /* 0x0000763216167816 */ /* 0x000fe20000000016 */
[----:B------:R-:W-:Y:S01]  /*1340*/  FADD R9, R30, 1 ;  /* 0x3f8000001e097421 */ /* 0x000fe20000000000 */
[----:B----4-:R-:W-:Y:S01]  /*1350*/  SEL R23, R26, RZ, P5 ;  /* 0x000000ff1a177207 */ /* 0x010fe20002800000 */
[----:B------:R-:W-:Y:S01]  /*1360*/  FADD R11, R11, 1 ;  /* 0x3f8000000b0b7421 */ /* 0x000fe20000000000 */
[----:B------:R-:W-:Y:S01]  /*1370*/  SHF.L.U32 R26, R22, 0x10, RZ ;  /* 0x00000010161a7819 */ /* 0x000fe200000006ff */
[----:B------:R-:W-:Y:S01]  /*1380*/  FMUL R9, R42, R9 ;  /* 0x000000092a097220 */ /* 0x000fe20000400000 */
[----:B------:R-:W-:Y:S01]  /*1390*/  SEL R30, R20, RZ, P5 ;  /* 0x000000ff141e7207 */ /* 0x000fe20002800000 */
[----:B------:R-:W-:Y:S01]  /*13a0*/  IMAD.WIDE R44, R39, R4, c[0x0][0x178] ;  /* 0x00005e00272c7625 */ /* 0x000fe200078e0204 */
[----:B------:R-:W-:Y:S01]  /*13b0*/  SEL R38, R21, RZ, P5 ;  /* 0x000000ff15267207 */ /* 0x000fe20002800000 */
[----:B------:R-:W-:Y:S01]  /*13c0*/  FMUL R11, R26, R11 ;  /* 0x0000000b1a0b7220 */ /* 0x000fe20000400000 */
[----:B------:R-:W-:Y:S01]  /*13d0*/  SEL R21, R24, RZ, P5 ;  /* 0x000000ff18157207 */ /* 0x000fe20002800000 */
[----:B------:R-:W-:Y:S01]  /*13e0*/  FFMA R26, R8, UR4, R23 ;  /* 0x00000004081a7c23 */ /* 0x000fe20008000017 */
[----:B------:R-:W-:-:S02]  /*13f0*/  SEL R22, R27, RZ, P5 ;  /* 0x000000ff1b167207 */ /* 0x000fc40002800000 */
[----:B------:R-:W-:Y:S01]  /*1400*/  SEL R20, R25, RZ, P5 ;  /* 0x000000ff19147207 */ /* 0x000fe20002800000 */
[----:B------:R-:W-:Y:S01]  /*1410*/  FFMA R24, R10, UR4, R21 ;  /* 0x000000040a187c23 */ /* 0x000fe20008000015 */
[----:B-----5:R-:W-:Y:S01]  /*1420*/  SEL R12, R12, RZ, !P6 ;  /* 0x000000ff0c0c7207 */ /* 0x020fe20007000000 */
[----:B------:R-:W-:Y:S01]  /*1430*/  FFMA R27, R9, UR4, R22 ;  /* 0x00000004091b7c23 */ /* 0x000fe20008000016 */
[----:B------:R-:W-:Y:S01]  /*1440*/  SEL R8, R14, RZ, !P6 ;  /* 0x000000ff0e087207 */ /* 0x000fe20007000000 */
[----:B------:R-:W-:Y:S01]  /*1450*/  FFMA R25, R11, UR4, R20 ;  /* 0x000000040b197c23 */ /* 0x000fe20008000014 */
[----:B------:R-:W-:Y:S01]  /*1460*/  CS2R R22, SRZ ;  /* 0x0000000000167805 */ /* 0x000fe2000001ff00 */
[----:B------:R-:W-:Y:S01]  /*1470*/  CS2R R20, SRZ ;  /* 0x0000000000147805 */ /* 0x000fe2000001ff00 */
[----:B------:R-:W-:Y:S01]  /*1480*/  SHF.L.U32 R9, R30, 0x10, RZ ;  /* 0x000000101e097819 */ /* 0x000fe200000006ff */
[----:B------:R-:W-:Y:S01]  /*1490*/  FADD R12, R12, 1 ;  /* 0x3f8000000c0c7421 */ /* 0x000fe20000000000 */
[----:B------:R-:W-:Y:S01]  /*14a0*/  SEL R13, R13, RZ, !P6 ;  /* 0x000000ff0d0d7207 */ /* 0x000fe20007000000 */
[----:B------:R-:W-:Y:S01]  /*14b0*/  FADD R8, R8, 1 ;  /* 0x3f80000008087421 */ /* 0x000fe20000000000 */
[----:B------:R-:W-:Y:S01]  /*14c0*/  PRMT R30, R30, 0x7632, R30 ;  /* 0x000076321e1e7816 */ /* 0x000fe2000000001e */
[----:B------:R-:W-:Y:S01]  /*14d0*/  IMAD.U32 R11, R38, 0x10000, RZ ;  /* 0x00010000260b7824 */ /* 0x000fe200078e00ff */
[----:B------:R0:W2:Y:S01]  /*14e0*/  @P5 LDG.E.EF.128 R20, [R44.64] ;  /* 0x000000082c145981 */ /* 0x0000a2000c0e1d00 */
[----:B------:R-:W-:Y:S01]  /*14f0*/  FADD R14, R13, 1 ;  /* 0x3f8000000d0e7421 */ /* 0x000fe20000000000 */
[----:B------:R-:W-:Y:S01]  /*1500*/  SHF.L.U32 R30, R30, 0x10, RZ ;  /* 0x000000101e1e7819 */ /* 0x000fe200000006ff */
[----:B------:R-:W-:Y:S01]  /*1510*/  FMUL R12, R9, R12 ;  /* 0x0000000c090c7220 */ /* 0x000fe20000400000 */
[----:B------:R-:W-:Y:S01]  /*1520*/  PRMT R13, R38, 0x7632, R13 ;  /* 0x00007632260d7816 */ /* 0x000fe2000000000d */
[----:B------:R-:W-:Y:S01]  /*1530*/  FMUL R39, R11, R8 ;  /* 0x000000080b277220 */ /* 0x000fe20000400000 */
[----:B------:R-:W-:Y:S01]  /*1540*/  IMAD.WIDE R42, R37, R4, c[0x0][0x178] ;  /* 0x00005e00252a7625 */ /* 0x000fe200078e0204 */
[----:B------:R-:W-:Y:S01]  /*1550*/  CS2R R8, SRZ ;  /* 0x0000000000087805 */ /* 0x000fe2000001ff00 */
[----:B------:R-:W-:Y:S01]  /*1560*/  CS2R R10, SRZ ;  /* 0x00000000000a7805 */ /* 0x000fe2000001ff00 */
[----:B0-----:R-:W-:Y:S01]  /*1570*/  SEL R44, R15, RZ, !P6 ;  /* 0x000000ff0f2c7207 */ /* 0x001fe20007000000 */
[----:B------:R-:W-:Y:S01]  /*1580*/  FMUL R38, R30, R14 ;  /* 0x0000000e1e267220 */ /* 0x000fe20000400000 */
[----:B------:R-:W-:-:S02]  /*1590*/  SHF.L.U32 R15, R13, 0x10, RZ ;  /* 0x000000100d0f7819 */ /* 0x000fc400000006ff */
[----:B------:R-:W-:Y:S01]  /*15a0*/  IADD3 R13, P1, R2, R31, RZ ;  /* 0x0000001f020d7210 */ /* 0x000fe20007f3e0ff */
[----:B------:R-:W-:Y:S01]  /*15b0*/  FADD R14, R44, 1 ;  /* 0x3f8000002c0e7421 */ /* 0x000fe20000000000 */
[----:B------:R0:W3:Y:S01]  /*15c0*/  @P5 LDG.E.EF.128 R8, [R42.64] ;  /* 0x000000082a085981 */ /* 0x0000e2000c0e1d00 */
[----:B------:R-:W-:Y:S02]  /*15d0*/  SEL R18, R18, RZ, P5 ;  /* 0x000000ff12127207 */ /* 0x000fe40002800000 */
[----:B------:R-:W-:Y:S01]  /*15e0*/  SEL R17, R17, RZ, P5 ;  /* 0x000000ff11117207 */ /* 0x000fe20002800000 */
[----:B0-----:R-:W-:Y:S01]  /*15f0*/  FMUL R43, R15, R14 ;  /* 0x0000000e0f2b7220 */ /* 0x001fe20000400000 */
[----:B------:R-:W-:Y:S01]  /*1600*/  IMAD.X R14, RZ, RZ, RZ, P1 ;  /* 0x000000ffff0e7224 */ /* 0x000fe200008e06ff */
[----:B------:R-:W-:Y:S02]  /*1610*/  SEL R15, R16, RZ, P5 ;  /* 0x000000ff100f7207 */ /* 0x000fe40002800000 */
[----:B------:R-:W-:-:S02]  /*1620*/  LEA R44, P1, R13, c[0x0][0x188], 0x2 ;  /* 0x000062000d2c7a11 */ /* 0x000fc400078210ff */
[----:B------:R-:W-:Y:S01]  /*1630*/  SEL R16, R19, RZ, P5 ;  /* 0x000000ff13107207 */ /* 0x000fe20002800000 */
[----:B------:R-:W-:Y:S01]  /*1640*/  FFMA R30, R12, UR4, R15 ;  /* 0x000000040c1e7c23 */ /* 0x000fe2000800000f */
[----:B------:R-:W-:Y:S02]  /*1650*/  LEA.HI.X R45, R13, c[0x0][0x18c], R14, 0x2, P1 ;  /* 0x000063000d2d7a11 */ /* 0x000fe400008f140e */
[----:B------:R-:W-:Y:S01]  /*1660*/  CS2R R12, SRZ ;  /* 0x00000000000c7805 */ /* 0x000fe2000001ff00 */
[----:B------:R-:W-:Y:S01]  /*1670*/  CS2R R14, SRZ ;  /* 0x00000000000e7805 */ /* 0x000fe2000001ff00 */
[----:B------:R-:W-:Y:S01]  /*1680*/  FFMA R39, R39, UR4, R18 ;  /* 0x0000000427277c23 */ /* 0x000fe20008000012 */
[----:B------:R-:W-:Y:S01]  /*1690*/  FFMA R43, R43, UR4, R16 ;  /* 0x000000042b2b7c23 */ /* 0x000fe20008000010 */
[----:B------:R-:W-:Y:S01]  /*16a0*/  FFMA R42, R38, UR4, R17 ;  /* 0x00000004262a7c23 */ /* 0x000fe20008000011 */
[----:B------:R-:W-:Y:S01]  /*16b0*/  CS2R R18, SRZ ;  /* 0x0000000000127805 */ /* 0x000fe2000001ff00 */
[----:B------:R-:W-:Y:S01]  /*16c0*/  CS2R R16, SRZ ;  /* 0x0000000000107805 */ /* 0x000fe2000001ff00 */
[----:B------:R0:W4:Y:S02]  /*16d0*/  @!P6 LDG.E.EL.128 R12, [R44.64+0x10] ;  /* 0x000010082c0ce981 */ /* 0x000124000c2e1d00 */
[----:B0-----:R-:W-:-:S05]  /*16e0*/  IMAD.WIDE R44, R37, R28, c[0x0][0x190] ;  /* 0x00006400252c7625 */ /* 0x001fca00078e021c */
[----:B------:R-:W5:Y:S01]  /*16f0*/  @P5 LDG.E.EL.128 R16, [R44.64] ;  /* 0x000000082c105981 */ /* 0x000f62000c2e1d00 */
[----:B------:R-:W-:-:S04]  /*1700*/  LOP3.LUT R28, R0, 0xff, RZ, 0xc0, !PT ;  /* 0x000000ff001c7812 */ /* 0x000fc800078ec0ff */
[----:B------:R-:W-:-:S04]  /*1710*/  SHF.L.U32 R28, R28, 0x2, RZ ;  /* 0x000000021c1c7819 */ /* 0x000fc800000006ff */
[----:B------:R-:W-:Y:S02]  /*1720*/  IADD3 R38, R28, 0x400, RZ ;  /* 0x000004001c267810 */ /* 0x000fe40007ffe0ff */
[C---:B------:R-:W-:Y:S02]  /*1730*/  LOP3.LUT R37, R31.reuse, R28, RZ, 0xfc, !PT ;  /* 0x0000001c1f257212 */ /* 0x040fe400078efcff */
[----:B------:R-:W-:Y:S02]  /*1740*/  LOP3.LUT R38, R31, R38, RZ, 0xfc, !PT ;  /* 0x000000261f267212 */ /* 0x000fe400078efcff */
[----:B--2---:R-:W-:Y:S02]  /*1750*/  SEL R22, R22, RZ, P5 ;  /* 0x000000ff16167207 */ /* 0x004fe40002800000 */
[----:B------:R-:W-:-:S03]  /*1760*/  SEL R20, R20, RZ, P5 ;  /* 0x000000ff14147207 */ /* 0x000fc60002800000 */
[----:B------:R-:W-:Y:S02]  /*1770*/  FFMA R26, R22, UR5, R26 ;  /* 0x00000005161a7c23 */ /* 0x000fe4000800001a */
[----:B------:R-:W-:Y:S02]  /*1780*/  FFMA R31, R20, UR5, R24 ;  /* 0x00000005141f7c23 */ /* 0x000fe40008000018 */
[----:B------:R-:W-:Y:S02]  /*1790*/  FFMA R26, R22, UR5, R26 ;  /* 0x00000005161a7c23 */ /* 0x000fe4000800001a */
[----:B------:R-:W-:Y:S01]  /*17a0*/  FFMA R24, R20, UR5, R31 ;  /* 0x0000000514187c23 */ /* 0x000fe2000800001f */
[----:B------:R-:W-:Y:S02]  /*17b0*/  SEL R20, R23, RZ, P5 ;  /* 0x000000ff17147207 */ /* 0x000fe40002800000 */
[----:B------:R-:W-:-:S03]  /*17c0*/  SEL R28, R21, RZ, P5 ;  /* 0x000000ff151c7207 */ /* 0x000fc60002800000 */
[----:B------:R-:W-:Y:S02]  /*17d0*/  FFMA R27, R20, UR5, R27 ;  /* 0x00000005141b7c23 */ /* 0x000fe4000800001b */
[----:B------:R-:W-:Y:S02]  /*17e0*/  FFMA R25, R28, UR5, R25 ;  /* 0x000000051c197c23 */ /* 0x000fe40008000019 */
[----:B------:R-:W-:Y:S02]  /*17f0*/  FFMA R27, R20, UR5, R27 ;  /* 0x00000005141b7c23 */ /* 0x000fe4000800001b */
[----:B------:R-:W-:Y:S01]  /*1800*/  FFMA R25, R28, UR5, R25 ;  /* 0x000000051c197c23 */ /* 0x000fe20008000019 */
[----:B------:R-:W-:Y:S01]  /*1810*/  CS2R R20, SRZ ;  /* 0x0000000000147805 */ /* 0x000fe2000001ff00 */
[----:B------:R-:W-:Y:S01]  /*1820*/  IMAD.WIDE.U32 R28, R29, R4, c[0x0][0x188] ;  /* 0x000062001d1c7625 */ /* 0x000fe200078e0004 */
[----:B----4-:R-:W-:-:S05]  /*1830*/  SEL R22, R14, RZ, !P6 ;  /* 0x000000ff0e167207 */ /* 0x010fca0007000000 */
[----:B------:R-:W-:-:S04]  /*1840*/  FADD R23, R22, 1 ;  /* 0x3f80000016177421 */ /* 0x000fc80000000000 */
[----:B------:R-:W-:Y:S01]  /*1850*/  FMUL R22, R26, R23 ;  /* 0x000000171a167220 */ /* 0x000fe20000400000 */
[----:B-----5:R-:W-:-:S04]  /*1860*/  SEL R14, R19, RZ, P5 ;  /* 0x000000ff130e7207 */ /* 0x020fc80002800000 */
[----:B------:R-:W-:-:S05]  /*1870*/  SHF.L.U32 R19, R14, 0x10, RZ ;  /* 0x000000100e137819 */ /* 0x000fca00000006ff */
[----:B------:R-:W-:Y:S02]  /*1880*/  FMUL R19, R19, R22 ;  /* 0x0000001613137220 */ /* 0x000fe40000400000 */
[----:B------:R-:W-:-:S06]  /*1890*/  CS2R R22, SRZ ;  /* 0x0000000000167805 */ /* 0x000fcc000001ff00 */
[----:B------:R0:W2:Y:S01]  /*18a0*/  @!P6 LDG.E.EL.128 R20, [R28.64] ;  /* 0x000000081c14e981 */ /* 0x0000a2000c2e1d00 */
[----:B------:R-:W-:Y:S02]  /*18b0*/  SEL R15, R15, RZ, !P6 ;  /* 0x000000ff0f0f7207 */ /* 0x000fe40007000000 */
[----:B------:R-:W-:-:S03]  /*18c0*/  PRMT R14, R14, 0x7632, R14 ;  /* 0x000076320e0e7816 */ /* 0x000fc6000000000e */
[----:B------:R-:W-:Y:S02]  /*18d0*/  FADD R44, R15, 1 ;  /* 0x3f8000000f2c7421 */ /* 0x000fe40000000000 */
[----:B------:R-:W-:Y:S02]  /*18e0*/  IMAD.U32 R14, R14, 0x10000, RZ ;  /* 0x000100000e0e7824 */ /* 0x000fe400078e00ff */
[----:B------:R-:W-:Y:S01]  /*18f0*/  FMUL R15, R27, R44 ;  /* 0x0000002c1b0f7220 */ /* 0x000fe20000400000 */
[----:B---3--:R-:W-:-:S03]  /*1900*/  SEL R10, R10, RZ, P5 ;  /* 0x000000ff0a0a7207 */ /* 0x008fc60002800000 */
[----:B------:R-:W-:Y:S01]  /*1910*/  FMUL R44, R14, R15 ;  /* 0x0000000f0e2c7220 */ /* 0x000fe20000400000 */
[----:B------:R-:W-:Y:S02]  /*1920*/  SEL R14, R11, RZ, P5 ;  /* 0x000000ff0b0e7207 */ /* 0x000fe40002800000 */
[----:B------:R-:W-:Y:S01]  /*1930*/  SEL R11, R8, RZ, P5 ;  /* 0x000000ff080b7207 */ /* 0x000fe20002800000 */
[----:B------:R-:W-:Y:S01]  /*1940*/  FFMA R39, R10, UR5, R39 ;  /* 0x000000050a277c23 */ /* 0x000fe20008000027 */
[----:B------:R-:W-:Y:S01]  /*1950*/  SEL R9, R9, RZ, P5 ;  /* 0x000000ff09097207 */ /* 0x000fe20002800000 */
[----:B------:R-:W-:Y:S02]  /*1960*/  FFMA R43, R14, UR5, R43 ;  /* 0x000000050e2b7c23 */ /* 0x000fe4000800002b */
[----:B------:R-:W-:Y:S01]  /*1970*/  FFMA R8, R11, UR5, R30 ;  /* 0x000000050b087c23 */ /* 0x000fe2000800001e */
[----:B------:R-:W-:Y:S01]  /*1980*/  FFMA R10, R10, UR5, R39 ;  /* 0x000000050a0a7c23 */ /* 0x000fe20008000027 */
[----:B------:R-:W-:Y:S01]  /*1990*/  FFMA R42, R9, UR5, R42 ;  /* 0x00000005092a7c23 */ /* 0x000fe2000800002a */
[----:B------:R-:W-:Y:S01]  /*19a0*/  LOP3.LUT R39, R0, 0xff, RZ, 0xc0, !PT ;  /* 0x000000ff00277812 */ /* 0x000fe200078ec0ff */
[----:B------:R-:W-:Y:S01]  /*19b0*/  FFMA R8, R11, UR5, R8 ;  /* 0x000000050b087c23 */ /* 0x000fe20008000008 */
[----:B------:R-:W-:Y:S01]  /*19c0*/  FFMA R11, R14, UR5, R43 ;  /* 0x000000050e0b7c23 */ /* 0x000fe2000800002b */
[----:B------:R-:W-:Y:S01]  /*19d0*/  FFMA R9, R9, UR5, R42 ;  /* 0x0000000509097c23 */ /* 0x000fe2000800002a */
[----:B------:R-:W-:Y:S01]  /*19e0*/  SHF.L.U32 R14, R39, 0x5, RZ ;  /* 0x00000005270e7819 */ /* 0x000fe200000006ff */
[----:B------:R-:W-:Y:S06]  /*19f0*/  BAR.SYNC 0x0 ;  /* 0x0000000000007b1d */ /* 0x000fec0000000000 */
[----:B------:R-:W-:-:S02]  /*1a00*/  SEL R12, R12, RZ, !P6 ;  /* 0x000000ff0c0c7207 */ /* 0x000fc40007000000 */
[----:B------:R-:W-:Y:S01]  /*1a10*/  SEL R13, R13, RZ, !P6 ;  /* 0x000000ff0d0d7207 */ /* 0x000fe20007000000 */
[----:B------:R-:W-:Y:S02]  /*1a20*/  STS.128 [R14+0x10], R24 ;  /* 0x000010180e007388 */ /* 0x000fe40000000c00 */
[----:B------:R-:W-:Y:S02]  /*1a30*/  FADD R43, R12, 1 ;  /* 0x3f8000000c2b7421 */ /* 0x000fe40000000000 */
[----:B------:R-:W-:Y:S01]  /*1a40*/  STS.128 [R14], R8 ;  /* 0x000000080e007388 */ /* 0x000fe20000000c00 */
[----:B------:R-:W-:-:S03]  /*1a50*/  FADD R42, R13, 1 ;  /* 0x3f8000000d2a7421 */ /* 0x000fc60000000000 */
[----:B------:R-:W-:Y:S06]  /*1a60*/  BAR.SYNC 0x0 ;  /* 0x0000000000007b1d */ /* 0x000fec0000000000 */
[----:B------:R-:W1:Y:S01]  /*1a70*/  LDS.128 R12, [R39.X16] ;  /* 0x00000000270c7984 */ /* 0x000e62000000cc00 */
[----:B------:R-:W-:Y:S01]  /*1a80*/  SEL R18, R18, RZ, P5 ;  /* 0x000000ff12127207 */ /* 0x000fe20002800000 */
[----:B------:R-:W-:Y:S02]  /*1a90*/  FMUL R43, R24, R43 ;  /* 0x0000002b182b7220 */ /* 0x000fe40000400000 */
[----:B0-----:R-:W0:Y:S01]  /*1aa0*/  LDS.128 R28, [R39.X16+0x1000] ;  /* 0x00100000271c7984 */ /* 0x001e22000000cc00 */
[----:B------:R-:W-:-:S02]  /*1ab0*/  SHF.L.U32 R45, R18, 0x10, RZ ;  /* 0x00000010122d7819 */ /* 0x000fc400000006ff */
[----:B------:R-:W-:-:S03]  /*1ac0*/  PRMT R18, R18, 0x7632, R18 ;  /* 0x0000763212127816 */ /* 0x000fc60000000012 */
[----:B------:R-:W-:Y:S01]  /*1ad0*/  FMUL R43, R45, R43 ;  /* 0x0000002b2d2b7220 */ /* 0x000fe20000400000 */
[----:B------:R-:W-:Y:S01]  /*1ae0*/  FMUL R42, R25, R42 ;  /* 0x0000002a192a7220 */ /* 0x000fe20000400000 */
[----:B------:R-:W-:-:S03]  /*1af0*/  SHF.L.U32 R25, R18, 0x10, RZ ;  /* 0x0000001012197819 */ /* 0x000fc600000006ff */
[----:B------:R-:W-:Y:S02]  /*1b00*/  FSEL R18, R43, -RZ, P5 ;  /* 0x800000ff2b127208 */ /* 0x000fe40002800000 */
[----:B------:R-:W-:-:S03]  /*1b10*/  PLOP3.LUT P1, PT, PT, PT, UP1, 0x40, 0x0 ;  /* 0x000000000000781c */ /* 0x000fc60003f2e818 */
[----:B------:R-:W-:Y:S01]  /*1b20*/  FADD R7, R18, R7 ;  /* 0x0000000712077221 */ /* 0x000fe20000000000 */
[----:B------:R-:W-:Y:S01]  /*1b30*/  MOV R45, UR7 ;  /* 0x00000007002d7c02 */ /* 0x000fe20008000f00 */
[----:B------:R-:W-:Y:S01]  /*1b40*/  IMAD.U32 R27, RZ, RZ, UR7 ;  /* 0x00000007ff1b7e24 */ /* 0x000fe2000f8e00ff */
[----:B------:R-:W-:Y:S01]  /*1b50*/  ISETP.LT.U32.AND P1, PT, R37, 0x900, P1 ;  /* 0x000009002500780c */ /* 0x000fe20000f21070 */
[----:B------:R-:W-:Y:S01]  /*1b60*/  FMUL R25, R25, R42 ;  /* 0x0000002a19197220 */ /* 0x000fe20000400000 */
[----:B------:R-:W-:Y:S01]  /*1b70*/  FSEL R24, R19, -RZ, P5 ;  /* 0x800000ff13187208 */ /* 0x000fe20002800000 */
[----:B------:R-:W-:Y:S02]  /*1b80*/  IMAD R37, R45, 0x900, R37 ;  /* 0x000009002d257824 */ /* 0x000fe400078e0225 */
[----:B------:R-:W-:Y:S01]  /*1b90*/  IMAD R19, R27, 0x900, R38 ;  /* 0x000009001b137824 */ /* 0x000fe200078e0226 */
[----:B------:R-:W-:Y:S02]  /*1ba0*/  FSEL R27, R25, -RZ, P5 ;  /* 0x800000ff191b7208 */ /* 0x000fe40002800000 */
[----:B------:R-:W-:-:S02]  /*1bb0*/  SEL R16, R16, RZ, P5 ;  /* 0x000000ff10107207 */ /* 0x000fc40002800000 */
[----:B------:R-:W-:Y:S01]  /*1bc0*/  SEL R17, R17, RZ, P5 ;  /* 0x000000ff11117207 */ /* 0x000fe20002800000 */
[----:B------:R-:W-:Y:S01]  /*1bd0*/  FADD R3, R24, R3 ;  /* 0x0000000318037221 */ /* 0x000fe20000000000 */
[----:B------:R-:W-:-:S04]  /*1be0*/  PLOP3.LUT P2, PT, PT, PT, UP1, 0x40, 0x0 ;  /* 0x000000000000781c */ /* 0x000fc80003f4e818 */
[----:B------:R-:W-:Y:S02]  /*1bf0*/  ISETP.LT.U32.AND P2, PT, R38, 0x900, P2 ;  /* 0x000009002600780c */ /* 0x000fe40001741070 */
[----:B------:R-:W-:Y:S01]  /*1c00*/  FSEL R44, R44, -RZ, P5 ;  /* 0x800000ff2c2c7208 */ /* 0x000fe20002800000 */
[----:B------:R-:W-:-:S04]  /*1c10*/  FADD R6, R27, R6 ;  /* 0x000000061b067221 */ /* 0x000fc80000000000 */
[----:B------:R-:W-:Y:S01]  /*1c20*/  FADD R5, R44, R5 ;  /* 0x000000052c057221 */ /* 0x000fe20000000000 */
[----:B--2---:R-:W-:Y:S02]  /*1c30*/  SEL R22, R22, RZ, !P6 ;  /* 0x000000ff16167207 */ /* 0x004fe40007000000 */
[----:B------:R-:W-:Y:S02]  /*1c40*/  SEL R18, R23, RZ, !P6 ;  /* 0x000000ff17127207 */ /* 0x000fe40007000000 */
[----:B------:R-:W-:Y:S01]  /*1c50*/  SEL R20, R20, RZ, !P6 ;  /* 0x000000ff14147207 */ /* 0x000fe20007000000 */
[----:B------:R-:W-:Y:S01]  /*1c60*/  FADD R23, R22, 1 ;  /* 0x3f80000016177421 */ /* 0x000fe20000000000 */
[----:B------:R-:W-:Y:S01]  /*1c70*/  SEL R21, R21, RZ, !P6 ;  /* 0x000000ff15157207 */ /* 0x000fe20007000000 */
[----:B------:R-:W-:Y:S02]  /*1c80*/  FADD R22, R18, 1 ;  /* 0x3f80000012167421 */ /* 0x000fe40000000000 */
[----:B------:R-:W-:Y:S01]  /*1c90*/  FADD R25, R20, 1 ;  /* 0x3f80000014197421 */ /* 0x000fe20000000000 */
[----:B------:R-:W-:Y:S01]  /*1ca0*/  FMUL R20, R10, R23 ;  /* 0x000000170a147220 */ /* 0x000fe20000400000 */
[----:B------:R-:W-:Y:S01]  /*1cb0*/  FMUL R22, R11, R22 ;  /* 0x000000160b167220 */ /* 0x000fe20000400000 */
[----:B------:R-:W-:Y:S01]  /*1cc0*/  IMAD.WIDE R10, R37, R4, c[0x0][0x160] ;  /* 0x00005800250a7625 */ /* 0x000fe200078e0204 */
[----:B------:R-:W-:Y:S01]  /*1cd0*/  FADD R24, R21, 1 ;  /* 0x3f80000015187421 */ /* 0x000fe20000000000 */
[----:B------:R-:W-:-:S02]  /*1ce0*/  PRMT R21, R17, 0x7632, R21 ;  /* 0x0000763211157816 */ /* 0x000fc40000000015 */
[----:B------:R-:W-:Y:S01]  /*1cf0*/  IMAD.WIDE R18, R19, R4, c[0x0][0x160] ;  /* 0x0000580013127625 */ /* 0x000fe200078e0204 */
[----:B------:R-:W-:Y:S01]  /*1d00*/  PRMT R4, R16, 0x7632, R4 ;  /* 0x0000763210047816 */ /* 0x000fe20000000004 */
[----:B-1----:R-:W-:Y:S01]  /*1d10*/  @P1 STG.E.128 [R10.64], R12 ;  /* 0x0000000c0a001986 */ /* 0x002fe2000c101d08 */
[----:B------:R-:W-:Y:S01]  /*1d20*/  SHF.L.U32 R23, R17, 0x10, RZ ;  /* 0x0000001011177819 */ /* 0x000fe200000006ff */
[----:B------:R-:W-:Y:S01]  /*1d30*/  FMUL R8, R8, R25 ;  /* 0x0000001908087220 */ /* 0x000fe20000400000 */
[----:B------:R-:W-:Y:S01]  /*1d40*/  SHF.L.U32 R17, R16, 0x10, RZ ;  /* 0x0000001010117819 */ /* 0x000fe200000006ff */
[----:B------:R-:W-:Y:S01]  /*1d50*/  IMAD.U32 R21, R21, 0x10000, RZ ;  /* 0x0001000015157824 */ /* 0x000fe200078e00ff */
[----:B------:R-:W-:Y:S01]  /*1d60*/  SHF.L.U32 R4, R4, 0x10, RZ ;  /* 0x0000001004047819 */ /* 0x000fe200000006ff */
[----:B------:R-:W-:Y:S01]  /*1d70*/  FMUL R9, R9, R24 ;  /* 0x0000001809097220 */ /* 0x000fe20000400000 */
[----:B------:R-:W-:Y:S01]  /*1d80*/  PLOP3.LUT P1, PT, PT, PT, UP0, 0x80, 0x0 ;  /* 0x000000000000781c */ /* 0x000fe20003f2f008 */
[----:B------:R-:W-:Y:S01]  /*1d90*/  FMUL R20, R23, R20 ;  /* 0x0000001417147220 */ /* 0x000fe20000400000 */
[----:B------:R-:W-:Y:S01]  /*1da0*/  FMUL R8, R17, R8 ;  /* 0x0000000811087220 */ /* 0x000fe20000400000 */
[----:B------:R-:W-:Y:S01]  /*1db0*/  FMUL R21, R21, R22 ;  /* 0x0000001615157220 */ /* 0x000fe20000400000 */
[----:B------:R-:W-:-:S02]  /*1dc0*/  FMUL R4, R4, R9 ;  /* 0x0000000904047220 */ /* 0x000fc40000400000 */
[----:B------:R-:W-:Y:S02]  /*1dd0*/  FSEL R20, R20, -RZ, P5 ;  /* 0x800000ff14147208 */ /* 0x000fe40002800000 */
[----:B------:R-:W-:Y:S02]  /*1de0*/  FSEL R8, R8, -RZ, P5 ;  /* 0x800000ff08087208 */ /* 0x000fe40002800000 */
[----:B------:R-:W-:Y:S02]  /*1df0*/  FSEL R21, R21, -RZ, P5 ;  /* 0x800000ff15157208 */ /* 0x000fe40002800000 */
[----:B------:R-:W-:Y:S01]  /*1e00*/  FSEL R9, R4, -RZ, P5 ;  /* 0x800000ff04097208 */ /* 0x000fe20002800000 */
[----:B0-----:R0:W-:Y:S01]  /*1e10*/  @P2 STG.E.128 [R18.64], R28 ;  /* 0x0000001c12002986 */ /* 0x0011e2000c101d08 */
[----:B------:R-:W-:Y:S01]  /*1e20*/  UPLOP3.LUT UP0, UPT, UPT, UPT, UPT, 0x40, 0x0 ;  /* 0x000000000000789c */ /* 0x000fe20003f0e870 */
[----:B------:R-:W-:Y:S01]  /*1e30*/  FADD R33, R20, R33 ;  /* 0x0000002114217221 */ /* 0x000fe20000000000 */
[----:B------:R-:W-:Y:S01]  /*1e40*/  FADD R35, R8, R35 ;  /* 0x0000002308237221 */ /* 0x000fe20000000000 */
[----:B------:R-:W-:Y:S01]  /*1e50*/  FADD R32, R21, R32 ;  /* 0x0000002015207221 */ /* 0x000fe20000000000 */
[----:B------:R-:W-:Y:S01]  /*1e60*/  FADD R34, R9, R34 ;  /* 0x0000002209227221 */ /* 0x000fe20000000000 */
[----:B0-----:R-:W-:Y:S01]  /*1e70*/  MOV R31, 0x800 ;  /* 0x00000800001f7802 */ /* 0x001fe20000000f00 */
[----:B------:R-:W-:Y:S05]  /*1e80*/  @P1 BRA `(.L_x_0) ;  /* 0xfffff1e000001947 */ /* 0x000fea000383ffff */
[----:B------:R-:W-:Y:S01]  /*1e90*/  FADD R34, R35, R34 ;  /* 0x0000002223227221 */ /* 0x000fe20000000000 */
[----:B------:R-:W-:Y:S01]  /*1ea0*/  SHF.R.U32.HI R10, RZ, 0x3, R0 ;  /* 0x00000003ff0a7819 */ /* 0x000fe20000011600 */
[----:B------:R-:W-:Y:S06]  /*1eb0*/  BAR.SYNC 0x0 ;  /* 0x0000000000007b1d */ /* 0x000fec0000000000 */
[----:B------:R-:W-:Y:S01]  /*1ec0*/  FADD R33, R33, R34 ;  /* 0x0000002221217221 */ /* 0x000fe20000000000 */
[----:B------:R-:W-:Y:S01]  /*1ed0*/  LOP3.LUT R10, R10, 0x1c, RZ, 0xc0, !PT ;  /* 0x0000001c0a0a7812 */ /* 0x000fe200078ec0ff */
[----:B------:R-:W-:Y:S01]  /*1ee0*/  ULDC.64 UR4, c[0x0][0x198] ;  /* 0x0000660000047ab9 */ /* 0x000fe20000000a00 */
[----:B------:R-:W-:Y:S01]  /*1ef0*/  PLOP3.LUT P1, PT, PT, PT, UP1, 0x80, 0x0 ;  /* 0x000000000000781c */ /* 0x000fe20003f2f018 */
[----:B------:R-:W-:Y:S01]  /*1f00*/  FADD R32, R32, R33 ;  /* 0x0000002120207221 */ /* 0x000fe20000000000 */
[----:B------:R-:W-:-:S02]  /*1f10*/  USHF.R.S32.HI UR6, URZ, 0x1f, UR7 ;  /* 0x0000001f3f067899 */ /* 0x000fc40008011407 */
[----:B------:R-:W-:Y:S01]  /*1f20*/  ULEA UR4, UP0, UR7, UR4, 0x2 ;  /* 0x0000000407047291 */ /* 0x000fe2000f80103f */
[----:B------:R-:W-:-:S03]  /*1f30*/  FADD R7, R7, R32 ;  /* 0x0000002007077221 */ /* 0x000fc60000000000 */
[----:B------:R-:W-:Y:S01]  /*1f40*/  ULEA.HI.X UR5, UR7, UR5, UR6, 0x2, UP0 ;  /* 0x0000000507057291 */ /* 0x000fe200080f1406 */
[----:B------:R-:W-:-:S04]  /*1f50*/  FADD R6, R6, R7 ;  /* 0x0000000706067221 */ /* 0x000fc80000000000 */
        /* <DEDUP_REMOVED lines=12> */
[----:B------:R-:W-:Y:S04]  /*2020*/  @!P3 STS [R10], R7 ;  /* 0x000000070a00b388 */ /* 0x000fe80000000800 */
[----:B------:R-:W-:Y:S06]  /*2030*/  BAR.SYNC 0x0 ;  /* 0x0000000000007b1d */ /* 0x000fec0000000000 */
[----:B------:R-:W0:Y:S04]  /*2040*/  @!P4 LDS R9, [R0.X4] ;  /* 0x000000000009c984 */ /* 0x000e280000004800 */
[----:B0-----:R-:W0:Y:S02]  /*2050*/  SHFL.BFLY PT, R4, R9, 0x4, 0x1f ;  /* 0x0c801f0009047f89 */ /* 0x001e2400000e0000 */
[----:B0-----:R-:W-:-:S05]  /*2060*/  FADD R3, R9, R4 ;  /* 0x0000000409037221 */ /* 0x001fca0000000000 */
[----:B------:R-:W0:Y:S02]  /*2070*/  SHFL.BFLY PT, R4, R3, 0x2, 0x1f ;  /* 0x0c401f0003047f89 */ /* 0x000e2400000e0000 */
[----:B0-----:R-:W-:Y:S01]  /*2080*/  FADD R6, R3, R4 ;  /* 0x0000000403067221 */ /* 0x001fe20000000000 */
[----:B------:R-:W-:-:S04]  /*2090*/  MOV R4, UR4 ;  /* 0x0000000400047c02 */ /* 0x000fc80008000f00 */
[----:B------:R-:W0:Y:S02]  /*20a0*/  SHFL.BFLY PT, R5, R6, 0x1, 0x1f ;  /* 0x0c201f0006057f89 */ /* 0x000e2400000e0000 */
[----:B0-----:R-:W-:Y:S01]  /*20b0*/  FADD R7, R6, R5 ;  /* 0x0000000506077221 */ /* 0x001fe20000000000 */
[----:B------:R-:W-:-:S04]  /*20c0*/  IMAD.U32 R5, RZ, RZ, UR5 ;  /* 0x00000005ff057e24 */ /* 0x000fc8000f8e00ff */
[----:B------:R-:W-:Y:S04]  /*20d0*/  @P0 STS [R0.X4], R7 ;  /* 0x0000000700000388 */ /* 0x000fe80000004800 */
[----:B------:R-:W-:Y:S06]  /*20e0*/  BAR.SYNC 0x0 ;  /* 0x0000000000007b1d */ /* 0x000fec0000000000 */
[----:B------:R-:W2:Y:S01]  /*20f0*/  @!P1 LDG.E.EL R4, [R4.64] ;  /* 0x0000000804049981 */ /* 0x000ea2000c2e1900 */
[----:B------:R-:W-:Y:S01]  /*2100*/  PLOP3.LUT P0, PT, PT, PT, UP1, 0x80, 0x0 ;  /* 0x000000000000781c */ /* 0x000fe20003f0f018 */
[----:B------:R-:W-:-:S02]  /*2110*/  UMOV UR4, URZ ;  /* 0x0000003f00047c82 */ /* 0x000fc40008000000 */
[----:B------:R-:W0:Y:S01]  /*2120*/  LDS R3, [RZ] ;  /* 0x00000000ff037984 */ /* 0x000e220000000800 */
[----:B------:R-:W-:Y:S02]  /*2130*/  UPLOP3.LUT UP0, UPT, UPT, UPT, UPT, 0x80, 0x0 ;  /* 0x000000000000789c */ /* 0x000fe40003f0f070 */
[----:B------:R-:W-:Y:S01]  /*2140*/  UMOV UR5, URZ ;  /* 0x0000003f00057c82 */ /* 0x000fe20008000000 */
[----:B0-----:R-:W-:-:S06]  /*2150*/  FMUL R3, R3, -0.5 ;  /* 0xbf00000003037820 */ /* 0x001fcc0000400000 */
[----:B--2---:R-:W0:Y:S02]  /*2160*/  @!P0 R2UR UR4, R4 ;  /* 0x00000000040483c2 */ /* 0x004e2400000e0000 */
[----:B0-----:R-:W-:-:S05]  /*2170*/  MOV R6, UR4 ;  /* 0x0000000400067c02 */ /* 0x001fca0008000f00 */
[----:B------:R-:W-:-:S04]  /*2180*/  FMUL R6, R6, UR4 ;  /* 0x0000000406067c20 */ /* 0x000fc80008400000 */
[----:B------:R-:W-:-:S04]  /*2190*/  FMUL R6, R6, UR4 ;  /* 0x0000000406067c20 */ /* 0x000fc80008400000 */
[----:B------:R-:W-:-:S04]  /*21a0*/  FMUL R0, R3, R6 ;  /* 0x0000000603007220 */ /* 0x000fc80000400000 */
[----:B------:R-:W-:-:S01]  /*21b0*/  FMUL R0, R0, 0.00043402778101153671741 ;  /* 0x39e38e3900007820 */ /* 0x000fc20000400000 */
.L_x_1:
[C---:B0-----:R-:W-:Y:S01]  /*21c0*/  IADD3 R5, P0, R2.reuse, UR5, RZ ;  /* 0x0000000502057c10 */ /* 0x041fe2000ff1e0ff */
[----:B------:R-:W-:Y:S01]  /*21d0*/  CS2R R16, SRZ ;  /* 0x0000000000107805 */ /* 0x000fe2000001ff00 */
[----:B------:R-:W-:Y:S01]  /*21e0*/  LOP3.LUT R28, R2, UR5, RZ, 0xfc, !PT ;  /* 0x00000005021c7c12 */ /* 0x000fe2000f8efcff */
[----:B------:R-:W-:Y:S01]  /*21f0*/  CS2R R18, SRZ ;  /* 0x0000000000127805 */ /* 0x000fe2000001ff00 */
[----:B------:R-:W-:Y:S01]  /*2200*/  MOV R7, UR7 ;  /* 0x0000000700077c02 */ /* 0x000fe20008000f00 */
[----:B------:R-:W-:Y:S01]  /*2210*/  IMAD.X R6, RZ, RZ, RZ, P0 ;  /* 0x000000ffff067224 */ /* 0x000fe200000e06ff */
[----:B------:R-:W-:Y:S01]  /*2220*/  LEA R4, P0, R5, c[0x0][0x188], 0x2 ;  /* 0x0000620005047a11 */ /* 0x000fe200078010ff */
[----:B------:R-:W-:Y:S01]  /*2230*/  CS2R R20, SRZ ;  /* 0x0000000000147805 */ /* 0x000fe2000001ff00 */
[----:B------:R-:W-:Y:S01]  /*2240*/  ISETP.GE.U32.AND P1, PT, R28, 0x900, PT ;  /* 0x000009001c00780c */ /* 0x000fe20003f26070 */
[----:B------:R-:W-:Y:S01]  /*2250*/  CS2R R22, SRZ ;  /* 0x0000000000167805 */ /* 0x000fe2000001ff00 */
[----:B------:R-:W-:-:S02]  /*2260*/  LOP3.LUT R3, R36, UR5, RZ, 0xfc, !PT ;  /* 0x0000000524037c12 */ /* 0x000fc4000f8efcff */
[----:B------:R-:W-:Y:S02]  /*2270*/  MOV R8, UR7 ;  /* 0x0000000700087c02 */ /* 0x000fe40008000f00 */
[----:B------:R-:W-:Y:S02]  /*2280*/  LEA.HI.X R5, R5, c[0x0][0x18c], R6, 0x2, P0 ;  /* 0x0000630005057a11 */ /* 0x000fe400000f1406 */
[----:B------:R-:W-:Y:S01]  /*2290*/  ISETP.LT.AND P0, PT, R7, 0x4, !P1 ;  /* 0x000000040700780c */ /* 0x000fe20004f01270 */
[----:B------:R-:W-:Y:S01]  /*22a0*/  IMAD R3, R8, 0x900, R3 ;  /* 0x0000090008037824 */ /* 0x000fe200078e0203 */
[----:B------:R-:W-:Y:S01]  /*22b0*/  MOV R26, 0x4 ;  /* 0x00000004001a7802 */ /* 0x000fe20000000f00 */
[----:B------:R-:W-:Y:S02]  /*22c0*/  CS2R R10, SRZ ;  /* 0x00000000000a7805 */ /* 0x000fe4000001ff00 */
[----:B------:R0:W2:Y:S02]  /*22d0*/  @!P1 LDG.E.EL.128 R16, [R4.64+0x10] ;  /* 0x0000100804109981 */ /* 0x0000a4000c2e1d00 */
[----:B------:R-:W-:Y:S01]  /*22e0*/  IMAD.WIDE R6, R3, R26, c[0x0][0x160] ;  /* 0x0000580003067625 */ /* 0x000fe200078e021a */
[----:B------:R-:W-:Y:S01]  /*22f0*/  MOV R3, UR7 ;  /* 0x0000000700037c02 */ /* 0x000fe20008000f00 */
[----:B------:R-:W-:-:S04]  /*2300*/  CS2R R8, SRZ ;  /* 0x0000000000087805 */ /* 0x000fc8000001ff00 */
[----:B------:R-:W-:Y:S01]  /*2310*/  IMAD R3, R3, 0x900, R28 ;  /* 0x0000090003037824 */ /* 0x000fe200078e021c */
[----:B------:R1:W3:Y:S01]  /*2320*/  @P0 LDG.E.EF.128 R20, [R6.64] ;  /* 0x0000000806140981 */ /* 0x0002e2000c0e1d00 */
[-C--:B------:R-:W-:Y:S01]  /*2330*/  IMAD.WIDE.U32 R28, R28, R26.reuse, c[0x0][0x188] ;  /* 0x000062001c1c7625 */ /* 0x080fe200078e001a */
[----:B------:R-:W-:Y:S01]  /*2340*/  CS2R R12, SRZ ;  /* 0x00000000000c7805 */ /* 0x000fe2000001ff00 */
[----:B------:R-:W-:Y:S02]  /*2350*/  CS2R R14, SRZ ;  /* 0x00000000000e7805 */ /* 0x000fe4000001ff00 */
[----:B------:R-:W-:Y:S01]  /*2360*/  IMAD.WIDE R26, R3, R26, c[0x0][0x160] ;  /* 0x00005800031a7625 */ /* 0x000fe200078e021a */
[----:B------:R-:W4:Y:S01]  /*2370*/  @!P1 LDG.E.EL.128 R8, [R28.64] ;  /* 0x000000081c089981 */ /* 0x000f22000c2e1d00 */
[----:B------:R-:W-:-:S03]  /*2380*/  MOV R24, 0x2 ;  /* 0x0000000200187802 */ /* 0x000fc60000000f00 */
[----:B------:R-:W5:Y:S01]  /*2390*/  @P0 LDG.E.EF.128 R12, [R26.64] ;  /* 0x000000081a0c0981 */ /* 0x000f62000c0e1d00 */
[----:B0-----:R-:W-:Y:S01]  /*23a0*/  CS2R R4, SRZ ;  /* 0x0000000000047805 */ /* 0x001fe2000001ff00 */
[----:B-1----:R-:W-:Y:S01]  /*23b0*/  CS2R R6, SRZ ;  /* 0x0000000000067805 */ /* 0x002fe2000001ff00 */
[----:B------:R-:W-:-:S05]  /*23c0*/  IMAD.WIDE R30, R3, R24, c[0x0][0x190] ;  /* 0x00006400031e7625 */ /* 0x000fca00078e0218 */
[----:B------:R-:W5:Y:S01]  /*23d0*/  @P0 LDG.E.EF.128 R4, [R30.64] ;  /* 0x000000081e040981 */ /* 0x000f62000c0e1d00 */
[----:B------:R-:W-:Y:S01]  /*23e0*/  UMOV UR5, 0x800 ;  /* 0x0000080000057882 */ /* 0x000fe20000000000 */
[----:B--2---:R-:W-:Y:S02]  /*23f0*/  SEL R18, R18, RZ, !P1 ;  /* 0x000000ff12127207 */ /* 0x004fe40004800000 */
[----:B------:R-:W-:-:S03]  /*2400*/  SEL R17, R17, RZ, !P1 ;  /* 0x000000ff11117207 */ /* 0x000fc60004800000 */
[----:B------:R-:W-:Y:S01]  /*2410*/  FADD R18, R18, 1 ;  /* 0x3f80000012127421 */ /* 0x000fe20000000000 */
[----:B---3--:R-:W-:Y:S02]  /*2420*/  SEL R25, R20, RZ, P0 ;  /* 0x000000ff14197207 */ /* 0x008fe40000000000 */
[----:B------:R-:W-:Y:S02]  /*2430*/  SEL R20, R21, RZ, P0 ;  /* 0x000000ff15147207 */ /* 0x000fe40000000000 */
[----:B------:R-:W-:Y:S01]  /*2440*/  SEL R21, R22, RZ, P0 ;  /* 0x000000ff16157207 */ /* 0x000fe20000000000 */
[----:B------:R-:W-:Y:S01]  /*2450*/  FADD R17, R17, 1 ;  /* 0x3f80000011117421 */ /* 0x000fe20000000000 */
[----:B----4-:R-:W-:-:S03]  /*2460*/  SEL R8, R8, RZ, !P1 ;  /* 0x000000ff08087207 */ /* 0x010fc60004800000 */
[----:B------:R-:W-:Y:S01]  /*2470*/  FMUL R18, R21, R18 ;  /* 0x0000001215127220 */ /* 0x000fe20000400000 */
[----:B------:R-:W-:Y:S01]  /*2480*/  SEL R21, R11, RZ, !P1 ;  /* 0x000000ff0b157207 */ /* 0x000fe20004800000 */
[----:B------:R-:W-:Y:S01]  /*2490*/  FMUL R17, R20, R17 ;  /* 0x0000001114117220 */ /* 0x000fe20000400000 */
[----:B-----5:R-:W-:Y:S01]  /*24a0*/  SEL R11, R12, RZ, P0 ;  /* 0x000000ff0c0b7207 */ /* 0x020fe20000000000 */
[----:B------:R-:W-:Y:S01]  /*24b0*/  FADD R8, R8, 1 ;  /* 0x3f80000008087421 */ /* 0x000fe20000000000 */
[----:B------:R-:W-:Y:S02]  /*24c0*/  SEL R20, R10, RZ, !P1 ;  /* 0x000000ff0a147207 */ /* 0x000fe40004800000 */
[----:B------:R-:W-:Y:S01]  /*24d0*/  SEL R9, R9, RZ, !P1 ;  /* 0x000000ff09097207 */ /* 0x000fe20004800000 */
[----:B------:R-:W-:Y:S01]  /*24e0*/  FMUL R10, R11, R8 ;  /* 0x000000080b0a7220 */ /* 0x000fe20000400000 */
[----:B------:R-:W-:Y:S01]  /*24f0*/  SEL R12, R13, RZ, P0 ;  /* 0x000000ff0d0c7207 */ /* 0x000fe20000000000 */
[----:B------:R-:W-:Y:S01]  /*2500*/  FADD R8, R20, 1 ;  /* 0x3f80000014087421 */ /* 0x000fe20000000000 */
[----:B------:R-:W-:Y:S01]  /*2510*/  SEL R13, R14, RZ, P0 ;  /* 0x000000ff0e0d7207 */ /* 0x000fe20000000000 */
[----:B------:R-:W-:Y:S01]  /*2520*/  FADD R9, R9, 1 ;  /* 0x3f80000009097421 */ /* 0x000fe20000000000 */
[----:B------:R-:W-:-:S03]  /*2530*/  SEL R14, R15, RZ, P0 ;  /* 0x000000ff0f0e7207 */ /* 0x000fc60000000000 */
[----:B------:R-:W-:Y:S01]  /*2540*/  FMUL R13, R13, R8 ;  /* 0x000000080d0d7220 */ /* 0x000fe20000400000 */
[----:B------:R-:W-:Y:S01]  /*2550*/  SEL R8, R5, RZ, P0 ;  /* 0x000000ff05087207 */ /* 0x000fe20000000000 */
[----:B------:R-:W-:Y:S01]  /*2560*/  FMUL R12, R12, R9 ;  /* 0x000000090c0c7220 */ /* 0x000fe20000400000 */
[----:B------:R-:W-:Y:S01]  /*2570*/  FADD R9, R21, 1 ;  /* 0x3f80000015097421 */ /* 0x000fe20000000000 */
[----:B------:R-:W-:Y:S02]  /*2580*/  SEL R4, R4, RZ, P0 ;  /* 0x000000ff04047207 */ /* 0x000fe40000000000 */
[----:B------:R-:W-:Y:S01]  /*2590*/  SHF.L.U32 R11, R8, 0x10, RZ ;  /* 0x00000010080b7819 */ /* 0x000fe200000006ff */
[----:B------:R-:W-:Y:S01]  /*25a0*/  FMUL R14, R14, R9 ;  /* 0x000000090e0e7220 */ /* 0x000fe20000400000 */
[----:B------:R-:W-:Y:S01]  /*25b0*/  FMUL R15, R10, UR4 ;  /* 0x000000040a0f7c20 */ /* 0x000fe20008400000 */
[C---:B------:R-:W-:Y:S01]  /*25c0*/  IMAD.U32 R9, R4.reuse, 0x10000, RZ ;  /* 0x0001000004097824 */ /* 0x040fe200078e00ff */
[----:B------:R-:W-:Y:S01]  /*25d0*/  PRMT R5, R4, 0x7632, R5 ;  /* 0x0000763204057816 */ /* 0x000fe20000000005 */
[----:B------:R-:W-:Y:S01]  /*25e0*/  FMUL R4, R0, R11 ;  /* 0x0000000b00047220 */ /* 0x000fe20000400000 */
[----:B------:R-:W-:Y:S01]  /*25f0*/  SEL R16, R16, RZ, !P1 ;  /* 0x000000ff10107207 */ /* 0x000fe20004800000 */
[----:B------:R-:W-:Y:S01]  /*2600*/  FFMA R21, R0, R9, R15 ;  /* 0x0000000900157223 */ /* 0x000fe2000000000f */
[----:B------:R-:W-:Y:S01]  /*2610*/  PRMT R8, R8, 0x7632, R8 ;  /* 0x0000763208087816 */ /* 0x000fe20000000008 */
[----:B------:R-:W-:Y:S01]  /*2620*/  FFMA R4, R13, UR4, R4 ;  /* 0x000000040d047c23 */ /* 0x000fe20008000004 */
[----:B------:R-:W-:-:S02]  /*2630*/  SHF.L.U32 R5, R5, 0x10, RZ ;  /* 0x0000001005057819 */ /* 0x000fc400000006ff */
[----:B------:R-:W-:Y:S01]  /*2640*/  SEL R6, R6, RZ, P0 ;  /* 0x000000ff06067207 */ /* 0x000fe20000000000 */
[----:B------:R-:W-:Y:S01]  /*2650*/  FFMA R10, R0, R9, R21 ;  /* 0x00000009000a7223 */ /* 0x000fe20000000015 */
[----:B------:R-:W-:Y:S01]  /*2660*/  SEL R7, R7, RZ, P0 ;  /* 0x000000ff07077207 */ /* 0x000fe20000000000 */
[----:B------:R-:W-:Y:S01]  /*2670*/  FADD R16, R16, 1 ;  /* 0x3f80000010107421 */ /* 0x000fe20000000000 */
[----:B------:R-:W-:Y:S01]  /*2680*/  SHF.L.U32 R9, R8, 0x10, RZ ;  /* 0x0000001008097819 */ /* 0x000fe200000006ff */
[C-C-:B------:R-:W-:Y:S01]  /*2690*/  FFMA R8, R0.reuse, R11, R4.reuse ;  /* 0x0000000b00087223 */ /* 0x140fe20000000004 */
[----:B------:R-:W-:Y:S01]  /*26a0*/  FMUL R15, R0, R5 ;  /* 0x00000005000f7220 */ /* 0x000fe20000400000 */
[C---:B------:R-:W-:Y:S01]  /*26b0*/  PRMT R4, R6.reuse, 0x7632, R4 ;  /* 0x0000763206047816 */ /* 0x040fe20000000004 */
[----:B------:R-:W-:Y:S01]  /*26c0*/  IMAD.U32 R11, R6, 0x10000, RZ ;  /* 0x00010000060b7824 */ /* 0x000fe200078e00ff */
[----:B------:R-:W-:Y:S02]  /*26d0*/  SEL R19, R19, RZ, !P1 ;  /* 0x000000ff13137207 */ /* 0x000fe40004800000 */
[----:B------:R-:W-:Y:S01]  /*26e0*/  PRMT R6, R7, 0x7632, R6 ;  /* 0x0000763207067816 */ /* 0x000fe20000000006 */
[----:B------:R-:W-:Y:S01]  /*26f0*/  FMUL R16, R25, R16 ;  /* 0x0000001019107220 */ /* 0x000fe20000400000 */
[----:B------:R-:W-:Y:S01]  /*2700*/  FFMA R25, R12, UR4, R15 ;  /* 0x000000040c197c23 */ /* 0x000fe2000800000f */
[----:B------:R-:W-:Y:S01]  /*2710*/  SEL R22, R23, RZ, P0 ;  /* 0x000000ff17167207 */ /* 0x000fe20000000000 */
[----:B------:R-:W-:Y:S01]  /*2720*/  FMUL R21, R0, R9 ;  /* 0x0000000900157220 */ /* 0x000fe20000400000 */
[----:B------:R-:W-:Y:S01]  /*2730*/  SHF.L.U32 R13, R4, 0x10, RZ ;  /* 0x00000010040d7819 */ /* 0x000fe200000006ff */
[----:B------:R-:W-:Y:S01]  /*2740*/  FADD R19, R19, 1 ;  /* 0x3f80000013137421 */ /* 0x000fe20000000000 */
[----:B------:R-:W-:-:S02]  /*2750*/  SHF.L.U32 R7, R7, 0x10, RZ ;  /* 0x0000001007077819 */ /* 0x000fc400000006ff */
[----:B------:R-:W-:Y:S01]  /*2760*/  SHF.L.U32 R15, R6, 0x10, RZ ;  /* 0x00000010060f7819 */ /* 0x000fe200000006ff */
[----:B------:R-:W-:Y:S01]  /*2770*/  FFMA R14, R14, UR4, R21 ;  /* 0x000000040e0e7c23 */ /* 0x000fe20008000015 */
[----:B------:R-:W-:Y:S01]  /*2780*/  FMUL R19, R22, R19 ;  /* 0x0000001316137220 */ /* 0x000fe20000400000 */
[C---:B------:R-:W-:Y:S01]  /*2790*/  FMUL R21, R0.reuse, R11 ;  /* 0x0000000b00157220 */ /* 0x040fe20000400000 */
[C---:B------:R-:W-:Y:S01]  /*27a0*/  FMUL R4, R0.reuse, R13 ;  /* 0x0000000d00047220 */ /* 0x040fe20000400000 */
[C---:B------:R-:W-:Y:S01]  /*27b0*/  FMUL R23, R0.reuse, R7 ;  /* 0x0000000700177220 */ /* 0x040fe20000400000 */
[----:B------:R-:W-:Y:S01]  /*27c0*/  FMUL R6, R0, R15 ;  /* 0x0000000f00067220 */ /* 0x000fe20000400000 */
[----:B------:R-:W-:Y:S01]  /*27d0*/  FFMA R16, R16, UR4, R21 ;  /* 0x0000000410107c23 */ /* 0x000fe20008000015 */
[----:B------:R-:W-:Y:S01]  /*27e0*/  FFMA R4, R17, UR4, R4 ;  /* 0x0000000411047c23 */ /* 0x000fe20008000004 */
[----:B------:R-:W-:Y:S01]  /*27f0*/  FFMA R18, R18, UR4, R23 ;  /* 0x0000000412127c23 */ /* 0x000fe20008000017 */
[----:B------:R-:W-:Y:S01]  /*2800*/  FFMA R6, R19, UR4, R6 ;  /* 0x0000000413067c23 */ /* 0x000fe20008000006 */
[C---:B------:R-:W-:Y:S01]  /*2810*/  FFMA R25, R0.reuse, R5, R25 ;  /* 0x0000000500197223 */ /* 0x040fe20000000019 */
[C---:B------:R-:W-:Y:S01]  /*2820*/  FFMA R5, R0.reuse, R9, R14 ;  /* 0x0000000900057223 */ /* 0x040fe2000000000e */
[C---:B------:R-:W-:Y:S01]  /*2830*/  FFMA R16, R0.reuse, R11, R16 ;  /* 0x0000000b00107223 */ /* 0x040fe20000000010 */
[C---:B------:R-:W-:Y:S01]  /*2840*/  FFMA R13, R0.reuse, R13, R4 ;  /* 0x0000000d000d7223 */ /* 0x040fe20000000004 */
[C---:B------:R-:W-:Y:S01]  /*2850*/  FFMA R7, R0.reuse, R7, R18 ;  /* 0x0000000700077223 */ /* 0x040fe20000000012 */
[----:B------:R-:W-:Y:S01]  /*2860*/  FFMA R12, R0, R15, R6 ;  /* 0x0000000f000c7223 */ /* 0x000fe20000000006 */
[----:B------:R-:W-:Y:S01]  /*2870*/  F2FP.BF16.F32.PACK_AB R4, R25, R10 ;  /* 0x0000000a1904723e */ /* 0x000fe200000010ff */
[----:B------:R-:W-:Y:S01]  /*2880*/  IMAD.WIDE R24, R3, R24, c[0x0][0x1a0] ;  /* 0x0000680003187625 */ /* 0x000fe200078e0218 */
[----:B------:R-:W-:-:S02]  /*2890*/  F2FP.BF16.F32.PACK_AB R5, R5, R8 ;  /* 0x000000080505723e */ /* 0x000fc400000010ff */
[----:B------:R-:W-:Y:S02]  /*28a0*/  F2FP.BF16.F32.PACK_AB R6, R13, R16 ;  /* 0x000000100d06723e */ /* 0x000fe400000010ff */
[----:B------:R-:W-:-:S05]  /*28b0*/  F2FP.BF16.F32.PACK_AB R7, R12, R7 ;  /* 0x000000070c07723e */ /* 0x000fca00000010ff */
[----:B------:R0:W-:Y:S01]  /*28c0*/  @P0 STG.E.128 [R24.64], R4 ;  /* 0x0000000418000986 */ /* 0x0001e2000c101d08 */
[----:B------:R-:W-:Y:S01]  /*28d0*/  PLOP3.LUT P0, PT, PT, PT, UP0, 0x80, 0x0 ;  /* 0x000000000000781c */ /* 0x000fe20003f0f008 */
[----:B------:R-:W-:-:S12]  /*28e0*/  UPLOP3.LUT UP0, UPT, UPT, UPT, UPT, 0x40, 0x0 ;  /* 0x000000000000789c */ /* 0x000fd80003f0e870 */
[----:B------:R-:W-:Y:S05]  /*28f0*/  @P0 BRA `(.L_x_1) ;  /* 0xfffff8c000000947 */ /* 0x000fea000383ffff */
[----:B------:R-:W-:Y:S05]  /*2900*/  EXIT ;  /* 0x000000000000794d */ /* 0x000fea0003800000 */
.L_x_2:
[----:B------:R-:W-:-:S00]  /*2910*/  BRA `(.L_x_2) ;  /* 0xfffffff000007947 */ /* 0x000fc0000383ffff */
[----:B------:R-:W-:-:S00]  /*2920*/  NOP ;  /* 0x0000000000007918 */ /* 0x000fc00000000000 */
        /* <DEDUP_REMOVED lines=13> */
.L_x_3:


//--------------------- .nv.shared.triton__0d1d2d3d4d5d6d7d8d910de --------------------------
	.section	.nv.shared.triton__0d1d2d3d4d5d6d7d8d910de,"aw",@nobits
	.align	16
